//
// Generated by NVIDIA NVVM Compiler
//
// Compiler Build ID: CL-36424714
// Cuda compilation tools, release 13.0, V13.0.88
// Based on NVVM 20.0.0
//

.version 9.0
.target sm_100
.address_size 64

	// .globl	_ZN7mmoment24preprocessBGRxToRGBFloatEPKhPfiiiiiffiif

.visible .entry _ZN7mmoment24preprocessBGRxToRGBFloatEPKhPfiiiiiffiif(
	.param .u64 .ptr .align 1 _ZN7mmoment24preprocessBGRxToRGBFloatEPKhPfiiiiiffiif_param_0,
	.param .u64 .ptr .align 1 _ZN7mmoment24preprocessBGRxToRGBFloatEPKhPfiiiiiffiif_param_1,
	.param .u32 _ZN7mmoment24preprocessBGRxToRGBFloatEPKhPfiiiiiffiif_param_2,
	.param .u32 _ZN7mmoment24preprocessBGRxToRGBFloatEPKhPfiiiiiffiif_param_3,
	.param .u32 _ZN7mmoment24preprocessBGRxToRGBFloatEPKhPfiiiiiffiif_param_4,
	.param .u32 _ZN7mmoment24preprocessBGRxToRGBFloatEPKhPfiiiiiffiif_param_5,
	.param .u32 _ZN7mmoment24preprocessBGRxToRGBFloatEPKhPfiiiiiffiif_param_6,
	.param .f32 _ZN7mmoment24preprocessBGRxToRGBFloatEPKhPfiiiiiffiif_param_7,
	.param .f32 _ZN7mmoment24preprocessBGRxToRGBFloatEPKhPfiiiiiffiif_param_8,
	.param .u32 _ZN7mmoment24preprocessBGRxToRGBFloatEPKhPfiiiiiffiif_param_9,
	.param .u32 _ZN7mmoment24preprocessBGRxToRGBFloatEPKhPfiiiiiffiif_param_10,
	.param .f32 _ZN7mmoment24preprocessBGRxToRGBFloatEPKhPfiiiiiffiif_param_11
)
{
	.reg .pred 	%p<7>;
	.reg .b16 	%rs<25>;
	.reg .b32 	%r<36>;
	.reg .b32 	%f<65>;
	.reg .b64 	%rd<18>;

	ld.param.u64 	%rd1, [_ZN7mmoment24preprocessBGRxToRGBFloatEPKhPfiiiiiffiif_param_0];
	ld.param.u64 	%rd2, [_ZN7mmoment24preprocessBGRxToRGBFloatEPKhPfiiiiiffiif_param_1];
	ld.param.u32 	%r3, [_ZN7mmoment24preprocessBGRxToRGBFloatEPKhPfiiiiiffiif_param_2];
	ld.param.u32 	%r4, [_ZN7mmoment24preprocessBGRxToRGBFloatEPKhPfiiiiiffiif_param_3];
	ld.param.u32 	%r5, [_ZN7mmoment24preprocessBGRxToRGBFloatEPKhPfiiiiiffiif_param_4];
	ld.param.u32 	%r6, [_ZN7mmoment24preprocessBGRxToRGBFloatEPKhPfiiiiiffiif_param_5];
	ld.param.u32 	%r10, [_ZN7mmoment24preprocessBGRxToRGBFloatEPKhPfiiiiiffiif_param_6];
	ld.param.f32 	%f8, [_ZN7mmoment24preprocessBGRxToRGBFloatEPKhPfiiiiiffiif_param_7];
	ld.param.f32 	%f9, [_ZN7mmoment24preprocessBGRxToRGBFloatEPKhPfiiiiiffiif_param_8];
	ld.param.u32 	%r8, [_ZN7mmoment24preprocessBGRxToRGBFloatEPKhPfiiiiiffiif_param_9];
	ld.param.u32 	%r9, [_ZN7mmoment24preprocessBGRxToRGBFloatEPKhPfiiiiiffiif_param_10];
	ld.param.f32 	%f10, [_ZN7mmoment24preprocessBGRxToRGBFloatEPKhPfiiiiiffiif_param_11];
	mov.u32 	%r11, %ctaid.x;
	mov.u32 	%r12, %ntid.x;
	mov.u32 	%r13, %tid.x;
	mad.lo.s32 	%r1, %r11, %r12, %r13;
	mov.u32 	%r14, %ctaid.y;
	mov.u32 	%r15, %ntid.y;
	mov.u32 	%r16, %tid.y;
	mad.lo.s32 	%r17, %r14, %r15, %r16;
	setp.ge.s32 	%p1, %r1, %r6;
	setp.ge.s32 	%p2, %r17, %r10;
	or.pred  	%p3, %p1, %p2;
	@%p3 bra 	$L__BB0_5;
	setp.ge.s32 	%p4, %r1, %r8;
	setp.ge.s32 	%p5, %r17, %r9;
	or.pred  	%p6, %p4, %p5;
	@%p6 bra 	$L__BB0_3;
	cvta.to.global.u64 	%rd3, %rd1;
	cvt.rn.f32.s32 	%f11, %r1;
	div.rn.f32 	%f12, %f11, %f8;
	cvt.rn.f32.u32 	%f13, %r17;
	div.rn.f32 	%f14, %f13, %f9;
	cvt.rn.f32.s32 	%f15, %r3;
	add.f32 	%f16, %f15, 0fBF800000;
	min.f32 	%f17, %f12, %f16;
	max.f32 	%f18, %f17, 0f00000000;
	cvt.rn.f32.s32 	%f19, %r4;
	add.f32 	%f20, %f19, 0fBF800000;
	min.f32 	%f21, %f14, %f20;
	max.f32 	%f22, %f21, 0f00000000;
	cvt.rmi.f32.f32 	%f23, %f18;
	cvt.rzi.s32.f32 	%r18, %f23;
	cvt.rmi.f32.f32 	%f24, %f22;
	cvt.rzi.s32.f32 	%r19, %f24;
	add.s32 	%r20, %r18, 1;
	add.s32 	%r21, %r3, -1;
	min.s32 	%r22, %r20, %r21;
	add.s32 	%r23, %r19, 1;
	add.s32 	%r24, %r4, -1;
	min.s32 	%r25, %r23, %r24;
	cvt.rn.f32.s32 	%f25, %r18;
	sub.f32 	%f26, %f18, %f25;
	cvt.rn.f32.s32 	%f27, %r19;
	sub.f32 	%f28, %f22, %f27;
	mul.lo.s32 	%r26, %r19, %r5;
	shl.b32 	%r27, %r18, 2;
	add.s32 	%r28, %r26, %r27;
	cvt.s64.s32 	%rd4, %r28;
	add.s64 	%rd5, %rd3, %rd4;
	ld.global.nc.u8 	%rs1, [%rd5];
	cvt.u16.u8 	%rs2, %rs1;
	cvt.rn.f32.u16 	%f29, %rs2;
	shl.b32 	%r29, %r22, 2;
	add.s32 	%r30, %r29, %r26;
	cvt.s64.s32 	%rd6, %r30;
	add.s64 	%rd7, %rd3, %rd6;
	ld.global.nc.u8 	%rs3, [%rd7];
	cvt.u16.u8 	%rs4, %rs3;
	cvt.rn.f32.u16 	%f30, %rs4;
	mul.lo.s32 	%r31, %r25, %r5;
	add.s32 	%r32, %r31, %r27;
	cvt.s64.s32 	%rd8, %r32;
	add.s64 	%rd9, %rd3, %rd8;
	ld.global.nc.u8 	%rs5, [%rd9];
	cvt.u16.u8 	%rs6, %rs5;
	cvt.rn.f32.u16 	%f31, %rs6;
	add.s32 	%r33, %r31, %r29;
	cvt.s64.s32 	%rd10, %r33;
	add.s64 	%rd11, %rd3, %rd10;
	ld.global.nc.u8 	%rs7, [%rd11];
	cvt.u16.u8 	%rs8, %rs7;
	cvt.rn.f32.u16 	%f32, %rs8;
	mov.f32 	%f33, 0f3F800000;
	sub.f32 	%f34, %f33, %f26;
	mul.f32 	%f35, %f26, %f30;
	fma.rn.f32 	%f36, %f34, %f29, %f35;
	mul.f32 	%f37, %f26, %f32;
	fma.rn.f32 	%f38, %f34, %f31, %f37;
	sub.f32 	%f39, %f33, %f28;
	mul.f32 	%f40, %f28, %f38;
	fma.rn.f32 	%f64, %f39, %f36, %f40;
	ld.global.nc.u8 	%rs9, [%rd5+1];
	cvt.u16.u8 	%rs10, %rs9;
	cvt.rn.f32.u16 	%f41, %rs10;
	ld.global.nc.u8 	%rs11, [%rd7+1];
	cvt.u16.u8 	%rs12, %rs11;
	cvt.rn.f32.u16 	%f42, %rs12;
	ld.global.nc.u8 	%rs13, [%rd9+1];
	cvt.u16.u8 	%rs14, %rs13;
	cvt.rn.f32.u16 	%f43, %rs14;
	ld.global.nc.u8 	%rs15, [%rd11+1];
	cvt.u16.u8 	%rs16, %rs15;
	cvt.rn.f32.u16 	%f44, %rs16;
	mul.f32 	%f45, %f26, %f42;
	fma.rn.f32 	%f46, %f34, %f41, %f45;
	mul.f32 	%f47, %f26, %f44;
	fma.rn.f32 	%f48, %f34, %f43, %f47;
	mul.f32 	%f49, %f28, %f48;
	fma.rn.f32 	%f63, %f39, %f46, %f49;
	ld.global.nc.u8 	%rs17, [%rd5+2];
	cvt.u16.u8 	%rs18, %rs17;
	cvt.rn.f32.u16 	%f50, %rs18;
	ld.global.nc.u8 	%rs19, [%rd7+2];
	cvt.u16.u8 	%rs20, %rs19;
	cvt.rn.f32.u16 	%f51, %rs20;
	ld.global.nc.u8 	%rs21, [%rd9+2];
	cvt.u16.u8 	%rs22, %rs21;
	cvt.rn.f32.u16 	%f52, %rs22;
	ld.global.nc.u8 	%rs23, [%rd11+2];
	cvt.u16.u8 	%rs24, %rs23;
	cvt.rn.f32.u16 	%f53, %rs24;
	mul.f32 	%f54, %f26, %f51;
	fma.rn.f32 	%f55, %f34, %f50, %f54;
	mul.f32 	%f56, %f26, %f53;
	fma.rn.f32 	%f57, %f34, %f52, %f56;
	mul.f32 	%f58, %f28, %f57;
	fma.rn.f32 	%f62, %f39, %f55, %f58;
	bra.uni 	$L__BB0_4;
$L__BB0_3:
	mul.f32 	%f62, %f10, 0f437F0000;
	mov.f32 	%f63, %f62;
	mov.f32 	%f64, %f62;
$L__BB0_4:
	div.rn.f32 	%f59, %f62, 0f437F0000;
	div.rn.f32 	%f60, %f63, 0f437F0000;
	div.rn.f32 	%f61, %f64, 0f437F0000;
	mad.lo.s32 	%r34, %r6, %r17, %r1;
	cvta.to.global.u64 	%rd12, %rd2;
	mul.wide.s32 	%rd13, %r34, 4;
	add.s64 	%rd14, %rd12, %rd13;
	st.global.f32 	[%rd14], %f59;
	mul.lo.s32 	%r35, %r10, %r6;
	mul.wide.s32 	%rd15, %r35, 4;
	add.s64 	%rd16, %rd14, %rd15;
	st.global.f32 	[%rd16], %f60;
	add.s64 	%rd17, %rd16, %rd15;
	st.global.f32 	[%rd17], %f61;
$L__BB0_5:
	ret;

}
	// .globl	_ZN7mmoment26preprocessBGRxToRGBFloatNNEPKhPfiiiiiffiif
.visible .entry _ZN7mmoment26preprocessBGRxToRGBFloatNNEPKhPfiiiiiffiif(
	.param .u64 .ptr .align 1 _ZN7mmoment26preprocessBGRxToRGBFloatNNEPKhPfiiiiiffiif_param_0,
	.param .u64 .ptr .align 1 _ZN7mmoment26preprocessBGRxToRGBFloatNNEPKhPfiiiiiffiif_param_1,
	.param .u32 _ZN7mmoment26preprocessBGRxToRGBFloatNNEPKhPfiiiiiffiif_param_2,
	.param .u32 _ZN7mmoment26preprocessBGRxToRGBFloatNNEPKhPfiiiiiffiif_param_3,
	.param .u32 _ZN7mmoment26preprocessBGRxToRGBFloatNNEPKhPfiiiiiffiif_param_4,
	.param .u32 _ZN7mmoment26preprocessBGRxToRGBFloatNNEPKhPfiiiiiffiif_param_5,
	.param .u32 _ZN7mmoment26preprocessBGRxToRGBFloatNNEPKhPfiiiiiffiif_param_6,
	.param .f32 _ZN7mmoment26preprocessBGRxToRGBFloatNNEPKhPfiiiiiffiif_param_7,
	.param .f32 _ZN7mmoment26preprocessBGRxToRGBFloatNNEPKhPfiiiiiffiif_param_8,
	.param .u32 _ZN7mmoment26preprocessBGRxToRGBFloatNNEPKhPfiiiiiffiif_param_9,
	.param .u32 _ZN7mmoment26preprocessBGRxToRGBFloatNNEPKhPfiiiiiffiif_param_10,
	.param .f32 _ZN7mmoment26preprocessBGRxToRGBFloatNNEPKhPfiiiiiffiif_param_11
)
{
	.reg .pred 	%p<7>;
	.reg .b16 	%rs<7>;
	.reg .b32 	%r<28>;
	.reg .b32 	%f<21>;
	.reg .b64 	%rd<12>;

	ld.param.u64 	%rd1, [_ZN7mmoment26preprocessBGRxToRGBFloatNNEPKhPfiiiiiffiif_param_0];
	ld.param.u64 	%rd2, [_ZN7mmoment26preprocessBGRxToRGBFloatNNEPKhPfiiiiiffiif_param_1];
	ld.param.u32 	%r3, [_ZN7mmoment26preprocessBGRxToRGBFloatNNEPKhPfiiiiiffiif_param_2];
	ld.param.u32 	%r4, [_ZN7mmoment26preprocessBGRxToRGBFloatNNEPKhPfiiiiiffiif_param_3];
	ld.param.u32 	%r5, [_ZN7mmoment26preprocessBGRxToRGBFloatNNEPKhPfiiiiiffiif_param_4];
	ld.param.u32 	%r6, [_ZN7mmoment26preprocessBGRxToRGBFloatNNEPKhPfiiiiiffiif_param_5];
	ld.param.u32 	%r10, [_ZN7mmoment26preprocessBGRxToRGBFloatNNEPKhPfiiiiiffiif_param_6];
	ld.param.f32 	%f8, [_ZN7mmoment26preprocessBGRxToRGBFloatNNEPKhPfiiiiiffiif_param_7];
	ld.param.f32 	%f9, [_ZN7mmoment26preprocessBGRxToRGBFloatNNEPKhPfiiiiiffiif_param_8];
	ld.param.u32 	%r8, [_ZN7mmoment26preprocessBGRxToRGBFloatNNEPKhPfiiiiiffiif_param_9];
	ld.param.u32 	%r9, [_ZN7mmoment26preprocessBGRxToRGBFloatNNEPKhPfiiiiiffiif_param_10];
	ld.param.f32 	%f10, [_ZN7mmoment26preprocessBGRxToRGBFloatNNEPKhPfiiiiiffiif_param_11];
	mov.u32 	%r11, %ctaid.x;
	mov.u32 	%r12, %ntid.x;
	mov.u32 	%r13, %tid.x;
	mad.lo.s32 	%r1, %r11, %r12, %r13;
	mov.u32 	%r14, %ctaid.y;
	mov.u32 	%r15, %ntid.y;
	mov.u32 	%r16, %tid.y;
	mad.lo.s32 	%r17, %r14, %r15, %r16;
	setp.ge.s32 	%p1, %r1, %r6;
	setp.ge.s32 	%p2, %r17, %r10;
	or.pred  	%p3, %p1, %p2;
	@%p3 bra 	$L__BB1_5;
	setp.ge.s32 	%p4, %r1, %r8;
	setp.ge.s32 	%p5, %r17, %r9;
	or.pred  	%p6, %p4, %p5;
	@%p6 bra 	$L__BB1_3;
	cvt.rn.f32.s32 	%f11, %r1;
	div.rn.f32 	%f12, %f11, %f8;
	cvt.rzi.s32.f32 	%r18, %f12;
	cvt.rn.f32.u32 	%f13, %r17;
	div.rn.f32 	%f14, %f13, %f9;
	cvt.rzi.s32.f32 	%r19, %f14;
	add.s32 	%r20, %r3, -1;
	min.s32 	%r21, %r18, %r20;
	add.s32 	%r22, %r4, -1;
	min.s32 	%r23, %r19, %r22;
	shl.b32 	%r24, %r21, 2;
	mad.lo.s32 	%r25, %r23, %r5, %r24;
	cvt.s64.s32 	%rd3, %r25;
	cvta.to.global.u64 	%rd4, %rd1;
	add.s64 	%rd5, %rd4, %rd3;
	ld.global.nc.u8 	%rs1, [%rd5];
	cvt.u16.u8 	%rs2, %rs1;
	cvt.rn.f32.u16 	%f20, %rs2;
	ld.global.nc.u8 	%rs3, [%rd5+1];
	cvt.u16.u8 	%rs4, %rs3;
	cvt.rn.f32.u16 	%f19, %rs4;
	ld.global.nc.u8 	%rs5, [%rd5+2];
	cvt.u16.u8 	%rs6, %rs5;
	cvt.rn.f32.u16 	%f18, %rs6;
	bra.uni 	$L__BB1_4;
$L__BB1_3:
	mul.f32 	%f18, %f10, 0f437F0000;
	mov.f32 	%f19, %f18;
	mov.f32 	%f20, %f18;
$L__BB1_4:
	mad.lo.s32 	%r26, %r6, %r17, %r1;
	div.rn.f32 	%f15, %f18, 0f437F0000;
	cvta.to.global.u64 	%rd6, %rd2;
	mul.wide.s32 	%rd7, %r26, 4;
	add.s64 	%rd8, %rd6, %rd7;
	st.global.f32 	[%rd8], %f15;
	div.rn.f32 	%f16, %f19, 0f437F0000;
	mul.lo.s32 	%r27, %r10, %r6;
	mul.wide.s32 	%rd9, %r27, 4;
	add.s64 	%rd10, %rd8, %rd9;
	st.global.f32 	[%rd10], %f16;
	div.rn.f32 	%f17, %f20, 0f437F0000;
	add.s64 	%rd11, %rd10, %rd9;
	st.global.f32 	[%rd11], %f17;
$L__BB1_5:
	ret;

}
	// .globl	_ZN7mmoment35preprocessBGRxToRGBFloatRotate90CCWEPKhPfiiiiifiif
.visible .entry _ZN7mmoment35preprocessBGRxToRGBFloatRotate90CCWEPKhPfiiiiifiif(
	.param .u64 .ptr .align 1 _ZN7mmoment35preprocessBGRxToRGBFloatRotate90CCWEPKhPfiiiiifiif_param_0,
	.param .u64 .ptr .align 1 _ZN7mmoment35preprocessBGRxToRGBFloatRotate90CCWEPKhPfiiiiifiif_param_1,
	.param .u32 _ZN7mmoment35preprocessBGRxToRGBFloatRotate90CCWEPKhPfiiiiifiif_param_2,
	.param .u32 _ZN7mmoment35preprocessBGRxToRGBFloatRotate90CCWEPKhPfiiiiifiif_param_3,
	.param .u32 _ZN7mmoment35preprocessBGRxToRGBFloatRotate90CCWEPKhPfiiiiifiif_param_4,
	.param .u32 _ZN7mmoment35preprocessBGRxToRGBFloatRotate90CCWEPKhPfiiiiifiif_param_5,
	.param .u32 _ZN7mmoment35preprocessBGRxToRGBFloatRotate90CCWEPKhPfiiiiifiif_param_6,
	.param .f32 _ZN7mmoment35preprocessBGRxToRGBFloatRotate90CCWEPKhPfiiiiifiif_param_7,
	.param .u32 _ZN7mmoment35preprocessBGRxToRGBFloatRotate90CCWEPKhPfiiiiifiif_param_8,
	.param .u32 _ZN7mmoment35preprocessBGRxToRGBFloatRotate90CCWEPKhPfiiiiifiif_param_9,
	.param .f32 _ZN7mmoment35preprocessBGRxToRGBFloatRotate90CCWEPKhPfiiiiifiif_param_10
)
{
	.reg .pred 	%p<7>;
	.reg .b16 	%rs<7>;
	.reg .b32 	%r<30>;
	.reg .b32 	%f<22>;
	.reg .b64 	%rd<12>;

	ld.param.u64 	%rd1, [_ZN7mmoment35preprocessBGRxToRGBFloatRotate90CCWEPKhPfiiiiifiif_param_0];
	ld.param.u64 	%rd2, [_ZN7mmoment35preprocessBGRxToRGBFloatRotate90CCWEPKhPfiiiiifiif_param_1];
	ld.param.u32 	%r3, [_ZN7mmoment35preprocessBGRxToRGBFloatRotate90CCWEPKhPfiiiiifiif_param_2];
	ld.param.u32 	%r4, [_ZN7mmoment35preprocessBGRxToRGBFloatRotate90CCWEPKhPfiiiiifiif_param_3];
	ld.param.u32 	%r5, [_ZN7mmoment35preprocessBGRxToRGBFloatRotate90CCWEPKhPfiiiiifiif_param_4];
	ld.param.u32 	%r6, [_ZN7mmoment35preprocessBGRxToRGBFloatRotate90CCWEPKhPfiiiiifiif_param_5];
	ld.param.u32 	%r10, [_ZN7mmoment35preprocessBGRxToRGBFloatRotate90CCWEPKhPfiiiiifiif_param_6];
	ld.param.f32 	%f8, [_ZN7mmoment35preprocessBGRxToRGBFloatRotate90CCWEPKhPfiiiiifiif_param_7];
	ld.param.u32 	%r8, [_ZN7mmoment35preprocessBGRxToRGBFloatRotate90CCWEPKhPfiiiiifiif_param_8];
	ld.param.u32 	%r9, [_ZN7mmoment35preprocessBGRxToRGBFloatRotate90CCWEPKhPfiiiiifiif_param_9];
	ld.param.f32 	%f9, [_ZN7mmoment35preprocessBGRxToRGBFloatRotate90CCWEPKhPfiiiiifiif_param_10];
	mov.u32 	%r11, %ctaid.x;
	mov.u32 	%r12, %ntid.x;
	mov.u32 	%r13, %tid.x;
	mad.lo.s32 	%r1, %r11, %r12, %r13;
	mov.u32 	%r14, %ctaid.y;
	mov.u32 	%r15, %ntid.y;
	mov.u32 	%r16, %tid.y;
	mad.lo.s32 	%r17, %r14, %r15, %r16;
	setp.ge.s32 	%p1, %r1, %r6;
	setp.ge.s32 	%p2, %r17, %r10;
	or.pred  	%p3, %p1, %p2;
	@%p3 bra 	$L__BB2_5;
	setp.ge.s32 	%p4, %r1, %r8;
	setp.ge.s32 	%p5, %r17, %r9;
	or.pred  	%p6, %p4, %p5;
	@%p6 bra 	$L__BB2_3;
	cvt.rn.f32.s32 	%f10, %r1;
	div.rn.f32 	%f11, %f10, %f8;
	cvt.rn.f32.u32 	%f12, %r17;
	div.rn.f32 	%f13, %f12, %f8;
	add.s32 	%r18, %r3, -1;
	cvt.rn.f32.s32 	%f14, %r18;
	sub.f32 	%f15, %f14, %f13;
	cvt.rzi.s32.f32 	%r19, %f15;
	cvt.rzi.s32.f32 	%r20, %f11;
	min.s32 	%r21, %r19, %r18;
	max.s32 	%r22, %r21, 0;
	add.s32 	%r23, %r4, -1;
	min.s32 	%r24, %r20, %r23;
	max.s32 	%r25, %r24, 0;
	shl.b32 	%r26, %r22, 2;
	mad.lo.s32 	%r27, %r25, %r5, %r26;
	cvt.s64.s32 	%rd3, %r27;
	cvta.to.global.u64 	%rd4, %rd1;
	add.s64 	%rd5, %rd4, %rd3;
	ld.global.nc.u8 	%rs1, [%rd5];
	cvt.u16.u8 	%rs2, %rs1;
	cvt.rn.f32.u16 	%f21, %rs2;
	ld.global.nc.u8 	%rs3, [%rd5+1];
	cvt.u16.u8 	%rs4, %rs3;
	cvt.rn.f32.u16 	%f20, %rs4;
	ld.global.nc.u8 	%rs5, [%rd5+2];
	cvt.u16.u8 	%rs6, %rs5;
	cvt.rn.f32.u16 	%f19, %rs6;
	bra.uni 	$L__BB2_4;
$L__BB2_3:
	mul.f32 	%f19, %f9, 0f437F0000;
	mov.f32 	%f20, %f19;
	mov.f32 	%f21, %f19;
$L__BB2_4:
	mad.lo.s32 	%r28, %r6, %r17, %r1;
	div.rn.f32 	%f16, %f19, 0f437F0000;
	cvta.to.global.u64 	%rd6, %rd2;
	mul.wide.s32 	%rd7, %r28, 4;
	add.s64 	%rd8, %rd6, %rd7;
	st.global.f32 	[%rd8], %f16;
	div.rn.f32 	%f17, %f20, 0f437F0000;
	mul.lo.s32 	%r29, %r10, %r6;
	mul.wide.s32 	%rd9, %r29, 4;
	add.s64 	%rd10, %rd8, %rd9;
	st.global.f32 	[%rd10], %f17;
	div.rn.f32 	%f18, %f21, 0f437F0000;
	add.s64 	%rd11, %rd10, %rd9;
	st.global.f32 	[%rd11], %f18;
$L__BB2_5:
	ret;

}
	// .globl	_ZN7mmoment18cropBGRxToRGBFloatEPKhPfiiiiiiiiif
.visible .entry _ZN7mmoment18cropBGRxToRGBFloatEPKhPfiiiiiiiiif(
	.param .u64 .ptr .align 1 _ZN7mmoment18cropBGRxToRGBFloatEPKhPfiiiiiiiiif_param_0,
	.param .u64 .ptr .align 1 _ZN7mmoment18cropBGRxToRGBFloatEPKhPfiiiiiiiiif_param_1,
	.param .u32 _ZN7mmoment18cropBGRxToRGBFloatEPKhPfiiiiiiiiif_param_2,
	.param .u32 _ZN7mmoment18cropBGRxToRGBFloatEPKhPfiiiiiiiiif_param_3,
	.param .u32 _ZN7mmoment18cropBGRxToRGBFloatEPKhPfiiiiiiiiif_param_4,
	.param .u32 _ZN7mmoment18cropBGRxToRGBFloatEPKhPfiiiiiiiiif_param_5,
	.param .u32 _ZN7mmoment18cropBGRxToRGBFloatEPKhPfiiiiiiiiif_param_6,
	.param .u32 _ZN7mmoment18cropBGRxToRGBFloatEPKhPfiiiiiiiiif_param_7,
	.param .u32 _ZN7mmoment18cropBGRxToRGBFloatEPKhPfiiiiiiiiif_param_8,
	.param .u32 _ZN7mmoment18cropBGRxToRGBFloatEPKhPfiiiiiiiiif_param_9,
	.param .u32 _ZN7mmoment18cropBGRxToRGBFloatEPKhPfiiiiiiiiif_param_10,
	.param .f32 _ZN7mmoment18cropBGRxToRGBFloatEPKhPfiiiiiiiiif_param_11
)
{
	.reg .pred 	%p<7>;
	.reg .b16 	%rs<7>;
	.reg .b32 	%r<29>;
	.reg .b32 	%f<42>;
	.reg .b64 	%rd<12>;

	ld.param.u64 	%rd1, [_ZN7mmoment18cropBGRxToRGBFloatEPKhPfiiiiiiiiif_param_0];
	ld.param.u64 	%rd2, [_ZN7mmoment18cropBGRxToRGBFloatEPKhPfiiiiiiiiif_param_1];
	ld.param.u32 	%r3, [_ZN7mmoment18cropBGRxToRGBFloatEPKhPfiiiiiiiiif_param_2];
	ld.param.u32 	%r4, [_ZN7mmoment18cropBGRxToRGBFloatEPKhPfiiiiiiiiif_param_3];
	ld.param.u32 	%r5, [_ZN7mmoment18cropBGRxToRGBFloatEPKhPfiiiiiiiiif_param_4];
	ld.param.u32 	%r6, [_ZN7mmoment18cropBGRxToRGBFloatEPKhPfiiiiiiiiif_param_5];
	ld.param.u32 	%r7, [_ZN7mmoment18cropBGRxToRGBFloatEPKhPfiiiiiiiiif_param_6];
	ld.param.u32 	%r8, [_ZN7mmoment18cropBGRxToRGBFloatEPKhPfiiiiiiiiif_param_7];
	ld.param.u32 	%r9, [_ZN7mmoment18cropBGRxToRGBFloatEPKhPfiiiiiiiiif_param_8];
	ld.param.u32 	%r10, [_ZN7mmoment18cropBGRxToRGBFloatEPKhPfiiiiiiiiif_param_9];
	ld.param.u32 	%r12, [_ZN7mmoment18cropBGRxToRGBFloatEPKhPfiiiiiiiiif_param_10];
	mov.u32 	%r13, %ctaid.x;
	mov.u32 	%r14, %ntid.x;
	mov.u32 	%r15, %tid.x;
	mad.lo.s32 	%r1, %r13, %r14, %r15;
	mov.u32 	%r16, %ctaid.y;
	mov.u32 	%r17, %ntid.y;
	mov.u32 	%r18, %tid.y;
	mad.lo.s32 	%r19, %r16, %r17, %r18;
	setp.ge.s32 	%p1, %r1, %r10;
	setp.ge.s32 	%p2, %r19, %r12;
	or.pred  	%p3, %p1, %p2;
	@%p3 bra 	$L__BB3_4;
	cvt.rn.f32.s32 	%f9, %r10;
	cvt.rn.f32.s32 	%f10, %r8;
	div.rn.f32 	%f11, %f9, %f10;
	cvt.rn.f32.u32 	%f12, %r12;
	cvt.rn.f32.s32 	%f13, %r9;
	div.rn.f32 	%f14, %f12, %f13;
	min.f32 	%f1, %f11, %f14;
	mul.f32 	%f15, %f1, %f10;
	cvt.rzi.s32.f32 	%r20, %f15;
	mul.f32 	%f16, %f1, %f13;
	cvt.rzi.s32.f32 	%r21, %f16;
	setp.ge.s32 	%p4, %r1, %r20;
	setp.ge.s32 	%p5, %r19, %r21;
	mov.f32 	%f39, 0f00000000;
	or.pred  	%p6, %p4, %p5;
	mov.f32 	%f40, %f39;
	mov.f32 	%f41, %f39;
	@%p6 bra 	$L__BB3_3;
	cvt.rn.f32.s32 	%f17, %r6;
	cvt.rn.f32.s32 	%f18, %r1;
	div.rn.f32 	%f19, %f18, %f1;
	add.f32 	%f20, %f19, %f17;
	cvt.rn.f32.s32 	%f21, %r7;
	cvt.rn.f32.u32 	%f22, %r19;
	div.rn.f32 	%f23, %f22, %f1;
	add.f32 	%f24, %f23, %f21;
	cvt.rn.f32.s32 	%f25, %r3;
	add.f32 	%f26, %f25, 0fBF800000;
	min.f32 	%f27, %f20, %f26;
	max.f32 	%f28, %f27, 0f00000000;
	cvt.rn.f32.s32 	%f29, %r4;
	add.f32 	%f30, %f29, 0fBF800000;
	min.f32 	%f31, %f24, %f30;
	max.f32 	%f32, %f31, 0f00000000;
	cvt.rzi.s32.f32 	%r23, %f28;
	cvt.rzi.s32.f32 	%r24, %f32;
	shl.b32 	%r25, %r23, 2;
	mad.lo.s32 	%r26, %r24, %r5, %r25;
	cvt.s64.s32 	%rd3, %r26;
	cvta.to.global.u64 	%rd4, %rd1;
	add.s64 	%rd5, %rd4, %rd3;
	ld.global.nc.u8 	%rs1, [%rd5];
	cvt.u16.u8 	%rs2, %rs1;
	cvt.rn.f32.u16 	%f33, %rs2;
	ld.global.nc.u8 	%rs3, [%rd5+1];
	cvt.u16.u8 	%rs4, %rs3;
	cvt.rn.f32.u16 	%f34, %rs4;
	ld.global.nc.u8 	%rs5, [%rd5+2];
	cvt.u16.u8 	%rs6, %rs5;
	cvt.rn.f32.u16 	%f35, %rs6;
	add.f32 	%f39, %f35, 0fC2FF0000;
	add.f32 	%f40, %f34, 0fC2FF0000;
	add.f32 	%f41, %f33, 0fC2FF0000;
$L__BB3_3:
	mad.lo.s32 	%r27, %r10, %r19, %r1;
	div.rn.f32 	%f36, %f39, 0f42FF0000;
	cvta.to.global.u64 	%rd6, %rd2;
	mul.wide.s32 	%rd7, %r27, 4;
	add.s64 	%rd8, %rd6, %rd7;
	st.global.f32 	[%rd8], %f36;
	div.rn.f32 	%f37, %f40, 0f42FF0000;
	mul.lo.s32 	%r28, %r12, %r10;
	mul.wide.s32 	%rd9, %r28, 4;
	add.s64 	%rd10, %rd8, %rd9;
	st.global.f32 	[%rd10], %f37;
	div.rn.f32 	%f38, %f41, 0f42FF0000;
	add.s64 	%rd11, %rd10, %rd9;
	st.global.f32 	[%rd11], %f38;
$L__BB3_4:
	ret;

}
	// .globl	_ZN7mmoment17warpFaceToArcFaceEPKhPfiiiffffff
.visible .entry _ZN7mmoment17warpFaceToArcFaceEPKhPfiiiffffff(
	.param .u64 .ptr .align 1 _ZN7mmoment17warpFaceToArcFaceEPKhPfiiiffffff_param_0,
	.param .u64 .ptr .align 1 _ZN7mmoment17warpFaceToArcFaceEPKhPfiiiffffff_param_1,
	.param .u32 _ZN7mmoment17warpFaceToArcFaceEPKhPfiiiffffff_param_2,
	.param .u32 _ZN7mmoment17warpFaceToArcFaceEPKhPfiiiffffff_param_3,
	.param .u32 _ZN7mmoment17warpFaceToArcFaceEPKhPfiiiffffff_param_4,
	.param .f32 _ZN7mmoment17warpFaceToArcFaceEPKhPfiiiffffff_param_5,
	.param .f32 _ZN7mmoment17warpFaceToArcFaceEPKhPfiiiffffff_param_6,
	.param .f32 _ZN7mmoment17warpFaceToArcFaceEPKhPfiiiffffff_param_7,
	.param .f32 _ZN7mmoment17warpFaceToArcFaceEPKhPfiiiffffff_param_8,
	.param .f32 _ZN7mmoment17warpFaceToArcFaceEPKhPfiiiffffff_param_9,
	.param .f32 _ZN7mmoment17warpFaceToArcFaceEPKhPfiiiffffff_param_10
)
{
	.reg .pred 	%p<10>;
	.reg .b16 	%rs<25>;
	.reg .b32 	%r<20>;
	.reg .b32 	%f<75>;
	.reg .b64 	%rd<11>;

	ld.param.u64 	%rd1, [_ZN7mmoment17warpFaceToArcFaceEPKhPfiiiffffff_param_0];
	ld.param.u64 	%rd2, [_ZN7mmoment17warpFaceToArcFaceEPKhPfiiiffffff_param_1];
	ld.param.u32 	%r3, [_ZN7mmoment17warpFaceToArcFaceEPKhPfiiiffffff_param_2];
	ld.param.u32 	%r4, [_ZN7mmoment17warpFaceToArcFaceEPKhPfiiiffffff_param_3];
	ld.param.u32 	%r5, [_ZN7mmoment17warpFaceToArcFaceEPKhPfiiiffffff_param_4];
	ld.param.f32 	%f9, [_ZN7mmoment17warpFaceToArcFaceEPKhPfiiiffffff_param_5];
	ld.param.f32 	%f10, [_ZN7mmoment17warpFaceToArcFaceEPKhPfiiiffffff_param_6];
	ld.param.f32 	%f11, [_ZN7mmoment17warpFaceToArcFaceEPKhPfiiiffffff_param_7];
	ld.param.f32 	%f12, [_ZN7mmoment17warpFaceToArcFaceEPKhPfiiiffffff_param_8];
	ld.param.f32 	%f13, [_ZN7mmoment17warpFaceToArcFaceEPKhPfiiiffffff_param_9];
	ld.param.f32 	%f14, [_ZN7mmoment17warpFaceToArcFaceEPKhPfiiiffffff_param_10];
	mov.u32 	%r6, %ctaid.x;
	mov.u32 	%r7, %ntid.x;
	mov.u32 	%r8, %tid.x;
	mad.lo.s32 	%r1, %r6, %r7, %r8;
	mov.u32 	%r9, %ctaid.y;
	mov.u32 	%r10, %ntid.y;
	mov.u32 	%r11, %tid.y;
	mad.lo.s32 	%r12, %r9, %r10, %r11;
	setp.gt.s32 	%p1, %r1, 111;
	setp.gt.u32 	%p2, %r12, 111;
	or.pred  	%p3, %p1, %p2;
	mov.f32 	%f72, 0f00000000;
	mov.f32 	%f73, 0f00000000;
	mov.f32 	%f74, 0f00000000;
	@%p3 bra 	$L__BB4_5;
	cvt.rn.f32.s32 	%f16, %r1;
	cvt.rn.f32.u32 	%f17, %r12;
	mul.f32 	%f18, %f10, %f17;
	fma.rn.f32 	%f19, %f9, %f16, %f18;
	add.f32 	%f20, %f11, %f19;
	mul.f32 	%f21, %f13, %f17;
	fma.rn.f32 	%f22, %f12, %f16, %f21;
	add.f32 	%f2, %f14, %f22;
	setp.ltu.f32 	%p4, %f20, 0f00000000;
	add.s32 	%r13, %r3, -1;
	cvt.rn.f32.s32 	%f23, %r13;
	setp.geu.f32 	%p5, %f20, %f23;
	setp.ltu.f32 	%p6, %f2, 0f00000000;
	or.pred  	%p7, %p4, %p6;
	or.pred  	%p8, %p7, %p5;
	@%p8 bra 	$L__BB4_4;
	add.s32 	%r14, %r4, -1;
	cvt.rn.f32.s32 	%f26, %r14;
	setp.geu.f32 	%p9, %f2, %f26;
	@%p9 bra 	$L__BB4_4;
	cvt.rmi.f32.f32 	%f27, %f20;
	cvt.rzi.s32.f32 	%r15, %f27;
	cvt.rmi.f32.f32 	%f28, %f2;
	cvt.rzi.s32.f32 	%r16, %f28;
	cvt.rn.f32.s32 	%f29, %r15;
	sub.f32 	%f30, %f20, %f29;
	cvt.rn.f32.s32 	%f31, %r16;
	sub.f32 	%f32, %f2, %f31;
	shl.b32 	%r17, %r15, 2;
	mad.lo.s32 	%r18, %r16, %r5, %r17;
	cvt.s64.s32 	%rd3, %r18;
	cvta.to.global.u64 	%rd4, %rd1;
	add.s64 	%rd5, %rd4, %rd3;
	ld.global.nc.u8 	%rs1, [%rd5];
	cvt.u16.u8 	%rs2, %rs1;
	cvt.rn.f32.u16 	%f33, %rs2;
	ld.global.nc.u8 	%rs3, [%rd5+1];
	cvt.u16.u8 	%rs4, %rs3;
	cvt.rn.f32.u16 	%f34, %rs4;
	ld.global.nc.u8 	%rs5, [%rd5+2];
	cvt.u16.u8 	%rs6, %rs5;
	cvt.rn.f32.u16 	%f35, %rs6;
	ld.global.nc.u8 	%rs7, [%rd5+4];
	cvt.u16.u8 	%rs8, %rs7;
	cvt.rn.f32.u16 	%f36, %rs8;
	ld.global.nc.u8 	%rs9, [%rd5+5];
	cvt.u16.u8 	%rs10, %rs9;
	cvt.rn.f32.u16 	%f37, %rs10;
	ld.global.nc.u8 	%rs11, [%rd5+6];
	cvt.u16.u8 	%rs12, %rs11;
	cvt.rn.f32.u16 	%f38, %rs12;
	cvt.s64.s32 	%rd6, %r5;
	add.s64 	%rd7, %rd5, %rd6;
	ld.global.nc.u8 	%rs13, [%rd7];
	cvt.u16.u8 	%rs14, %rs13;
	cvt.rn.f32.u16 	%f39, %rs14;
	ld.global.nc.u8 	%rs15, [%rd7+1];
	cvt.u16.u8 	%rs16, %rs15;
	cvt.rn.f32.u16 	%f40, %rs16;
	ld.global.nc.u8 	%rs17, [%rd7+2];
	cvt.u16.u8 	%rs18, %rs17;
	cvt.rn.f32.u16 	%f41, %rs18;
	ld.global.nc.u8 	%rs19, [%rd7+4];
	cvt.u16.u8 	%rs20, %rs19;
	cvt.rn.f32.u16 	%f42, %rs20;
	ld.global.nc.u8 	%rs21, [%rd7+5];
	cvt.u16.u8 	%rs22, %rs21;
	cvt.rn.f32.u16 	%f43, %rs22;
	ld.global.nc.u8 	%rs23, [%rd7+6];
	cvt.u16.u8 	%rs24, %rs23;
	cvt.rn.f32.u16 	%f44, %rs24;
	mov.f32 	%f45, 0f3F800000;
	sub.f32 	%f46, %f45, %f30;
	mul.f32 	%f47, %f30, %f36;
	fma.rn.f32 	%f48, %f46, %f33, %f47;
	sub.f32 	%f49, %f45, %f32;
	mul.f32 	%f50, %f30, %f42;
	fma.rn.f32 	%f51, %f46, %f39, %f50;
	mul.f32 	%f52, %f32, %f51;
	fma.rn.f32 	%f53, %f49, %f48, %f52;
	mul.f32 	%f54, %f30, %f37;
	fma.rn.f32 	%f55, %f46, %f34, %f54;
	mul.f32 	%f56, %f30, %f43;
	fma.rn.f32 	%f57, %f46, %f40, %f56;
	mul.f32 	%f58, %f32, %f57;
	fma.rn.f32 	%f59, %f49, %f55, %f58;
	mul.f32 	%f60, %f30, %f38;
	fma.rn.f32 	%f61, %f46, %f35, %f60;
	mul.f32 	%f62, %f30, %f44;
	fma.rn.f32 	%f63, %f46, %f41, %f62;
	mul.f32 	%f64, %f32, %f63;
	fma.rn.f32 	%f65, %f49, %f61, %f64;
	add.f32 	%f72, %f65, 0fC2FF0000;
	add.f32 	%f73, %f59, 0fC2FF0000;
	add.f32 	%f74, %f53, 0fC2FF0000;
$L__BB4_4:
	div.rn.f32 	%f66, %f72, 0f42FF0000;
	div.rn.f32 	%f67, %f73, 0f42FF0000;
	div.rn.f32 	%f68, %f74, 0f42FF0000;
	mad.lo.s32 	%r19, %r12, 112, %r1;
	cvta.to.global.u64 	%rd8, %rd2;
	mul.wide.s32 	%rd9, %r19, 4;
	add.s64 	%rd10, %rd8, %rd9;
	st.global.f32 	[%rd10], %f68;
	st.global.f32 	[%rd10+50176], %f67;
	st.global.f32 	[%rd10+100352], %f66;
$L__BB4_5:
	ret;

}
	// .globl	_ZN7mmoment25preprocessBGRToRGBFloatNNEPKhPfiiiiifiif
.visible .entry _ZN7mmoment25preprocessBGRToRGBFloatNNEPKhPfiiiiifiif(
	.param .u64 .ptr .align 1 _ZN7mmoment25preprocessBGRToRGBFloatNNEPKhPfiiiiifiif_param_0,
	.param .u64 .ptr .align 1 _ZN7mmoment25preprocessBGRToRGBFloatNNEPKhPfiiiiifiif_param_1,
	.param .u32 _ZN7mmoment25preprocessBGRToRGBFloatNNEPKhPfiiiiifiif_param_2,
	.param .u32 _ZN7mmoment25preprocessBGRToRGBFloatNNEPKhPfiiiiifiif_param_3,
	.param .u32 _ZN7mmoment25preprocessBGRToRGBFloatNNEPKhPfiiiiifiif_param_4,
	.param .u32 _ZN7mmoment25preprocessBGRToRGBFloatNNEPKhPfiiiiifiif_param_5,
	.param .u32 _ZN7mmoment25preprocessBGRToRGBFloatNNEPKhPfiiiiifiif_param_6,
	.param .f32 _ZN7mmoment25preprocessBGRToRGBFloatNNEPKhPfiiiiifiif_param_7,
	.param .u32 _ZN7mmoment25preprocessBGRToRGBFloatNNEPKhPfiiiiifiif_param_8,
	.param .u32 _ZN7mmoment25preprocessBGRToRGBFloatNNEPKhPfiiiiifiif_param_9,
	.param .f32 _ZN7mmoment25preprocessBGRToRGBFloatNNEPKhPfiiiiifiif_param_10
)
{
	.reg .pred 	%p<7>;
	.reg .b16 	%rs<7>;
	.reg .b32 	%r<24>;
	.reg .b32 	%f<28>;
	.reg .b64 	%rd<12>;

	ld.param.u64 	%rd1, [_ZN7mmoment25preprocessBGRToRGBFloatNNEPKhPfiiiiifiif_param_0];
	ld.param.u64 	%rd2, [_ZN7mmoment25preprocessBGRToRGBFloatNNEPKhPfiiiiifiif_param_1];
	ld.param.u32 	%r3, [_ZN7mmoment25preprocessBGRToRGBFloatNNEPKhPfiiiiifiif_param_2];
	ld.param.u32 	%r4, [_ZN7mmoment25preprocessBGRToRGBFloatNNEPKhPfiiiiifiif_param_3];
	ld.param.u32 	%r5, [_ZN7mmoment25preprocessBGRToRGBFloatNNEPKhPfiiiiifiif_param_4];
	ld.param.u32 	%r6, [_ZN7mmoment25preprocessBGRToRGBFloatNNEPKhPfiiiiifiif_param_5];
	ld.param.u32 	%r10, [_ZN7mmoment25preprocessBGRToRGBFloatNNEPKhPfiiiiifiif_param_6];
	ld.param.f32 	%f8, [_ZN7mmoment25preprocessBGRToRGBFloatNNEPKhPfiiiiifiif_param_7];
	ld.param.u32 	%r8, [_ZN7mmoment25preprocessBGRToRGBFloatNNEPKhPfiiiiifiif_param_8];
	ld.param.u32 	%r9, [_ZN7mmoment25preprocessBGRToRGBFloatNNEPKhPfiiiiifiif_param_9];
	ld.param.f32 	%f9, [_ZN7mmoment25preprocessBGRToRGBFloatNNEPKhPfiiiiifiif_param_10];
	mov.u32 	%r11, %ctaid.x;
	mov.u32 	%r12, %ntid.x;
	mov.u32 	%r13, %tid.x;
	mad.lo.s32 	%r1, %r11, %r12, %r13;
	mov.u32 	%r14, %ctaid.y;
	mov.u32 	%r15, %ntid.y;
	mov.u32 	%r16, %tid.y;
	mad.lo.s32 	%r17, %r14, %r15, %r16;
	setp.ge.s32 	%p1, %r1, %r6;
	setp.ge.s32 	%p2, %r17, %r10;
	or.pred  	%p3, %p1, %p2;
	@%p3 bra 	$L__BB5_5;
	setp.ge.s32 	%p4, %r1, %r8;
	setp.ge.s32 	%p5, %r17, %r9;
	or.pred  	%p6, %p4, %p5;
	@%p6 bra 	$L__BB5_3;
	cvt.rn.f32.s32 	%f10, %r1;
	div.rn.f32 	%f11, %f10, %f8;
	cvt.rn.f32.u32 	%f12, %r17;
	div.rn.f32 	%f13, %f12, %f8;
	cvt.rn.f32.s32 	%f14, %r3;
	add.f32 	%f15, %f14, 0fBF800000;
	min.f32 	%f16, %f11, %f15;
	max.f32 	%f17, %f16, 0f00000000;
	cvt.rn.f32.s32 	%f18, %r4;
	add.f32 	%f19, %f18, 0fBF800000;
	min.f32 	%f20, %f13, %f19;
	max.f32 	%f21, %f20, 0f00000000;
	cvt.rzi.s32.f32 	%r18, %f17;
	cvt.rzi.s32.f32 	%r19, %f21;
	mul.lo.s32 	%r20, %r19, %r5;
	mad.lo.s32 	%r21, %r18, 3, %r20;
	cvt.s64.s32 	%rd3, %r21;
	cvta.to.global.u64 	%rd4, %rd1;
	add.s64 	%rd5, %rd4, %rd3;
	ld.global.nc.u8 	%rs1, [%rd5];
	cvt.u16.u8 	%rs2, %rs1;
	cvt.rn.f32.u16 	%f27, %rs2;
	ld.global.nc.u8 	%rs3, [%rd5+1];
	cvt.u16.u8 	%rs4, %rs3;
	cvt.rn.f32.u16 	%f26, %rs4;
	ld.global.nc.u8 	%rs5, [%rd5+2];
	cvt.u16.u8 	%rs6, %rs5;
	cvt.rn.f32.u16 	%f25, %rs6;
	bra.uni 	$L__BB5_4;
$L__BB5_3:
	mul.f32 	%f25, %f9, 0f437F0000;
	mov.f32 	%f26, %f25;
	mov.f32 	%f27, %f25;
$L__BB5_4:
	mad.lo.s32 	%r22, %r6, %r17, %r1;
	div.rn.f32 	%f22, %f25, 0f437F0000;
	cvta.to.global.u64 	%rd6, %rd2;
	mul.wide.s32 	%rd7, %r22, 4;
	add.s64 	%rd8, %rd6, %rd7;
	st.global.f32 	[%rd8], %f22;
	div.rn.f32 	%f23, %f26, 0f437F0000;
	mul.lo.s32 	%r23, %r10, %r6;
	mul.wide.s32 	%rd9, %r23, 4;
	add.s64 	%rd10, %rd8, %rd9;
	st.global.f32 	[%rd10], %f23;
	div.rn.f32 	%f24, %f27, 0f437F0000;
	add.s64 	%rd11, %rd10, %rd9;
	st.global.f32 	[%rd11], %f24;
$L__BB5_5:
	ret;

}
	// .globl	_ZN7mmoment19transposeYoloOutputEPKfPfii
.visible .entry _ZN7mmoment19transposeYoloOutputEPKfPfii(
	.param .u64 .ptr .align 1 _ZN7mmoment19transposeYoloOutputEPKfPfii_param_0,
	.param .u64 .ptr .align 1 _ZN7mmoment19transposeYoloOutputEPKfPfii_param_1,
	.param .u32 _ZN7mmoment19transposeYoloOutputEPKfPfii_param_2,
	.param .u32 _ZN7mmoment19transposeYoloOutputEPKfPfii_param_3
)
{
	.reg .pred 	%p<4>;
	.reg .b32 	%r<15>;
	.reg .b32 	%f<2>;
	.reg .b64 	%rd<9>;

	ld.param.u64 	%rd1, [_ZN7mmoment19transposeYoloOutputEPKfPfii_param_0];
	ld.param.u64 	%rd2, [_ZN7mmoment19transposeYoloOutputEPKfPfii_param_1];
	ld.param.u32 	%r5, [_ZN7mmoment19transposeYoloOutputEPKfPfii_param_2];
	ld.param.u32 	%r4, [_ZN7mmoment19transposeYoloOutputEPKfPfii_param_3];
	mov.u32 	%r6, %ctaid.x;
	mov.u32 	%r7, %ntid.x;
	mov.u32 	%r8, %tid.x;
	mad.lo.s32 	%r1, %r6, %r7, %r8;
	mov.u32 	%r9, %ctaid.y;
	mov.u32 	%r10, %ntid.y;
	mov.u32 	%r11, %tid.y;
	mad.lo.s32 	%r12, %r9, %r10, %r11;
	setp.ge.s32 	%p1, %r1, %r4;
	setp.ge.s32 	%p2, %r12, %r5;
	or.pred  	%p3, %p1, %p2;
	@%p3 bra 	$L__BB6_2;
	cvta.to.global.u64 	%rd3, %rd1;
	cvta.to.global.u64 	%rd4, %rd2;
	mad.lo.s32 	%r13, %r4, %r12, %r1;
	mul.wide.s32 	%rd5, %r13, 4;
	add.s64 	%rd6, %rd3, %rd5;
	ld.global.nc.f32 	%f1, [%rd6];
	mad.lo.s32 	%r14, %r5, %r1, %r12;
	mul.wide.s32 	%rd7, %r14, 4;
	add.s64 	%rd8, %rd4, %rd7;
	st.global.f32 	[%rd8], %f1;
$L__BB6_2:
	ret;

}
	// .globl	_ZN7mmoment15rotateBGRx90CCWEPKhPhiiiii
.visible .entry _ZN7mmoment15rotateBGRx90CCWEPKhPhiiiii(
	.param .u64 .ptr .align 1 _ZN7mmoment15rotateBGRx90CCWEPKhPhiiiii_param_0,
	.param .u64 .ptr .align 1 _ZN7mmoment15rotateBGRx90CCWEPKhPhiiiii_param_1,
	.param .u32 _ZN7mmoment15rotateBGRx90CCWEPKhPhiiiii_param_2,
	.param .u32 _ZN7mmoment15rotateBGRx90CCWEPKhPhiiiii_param_3,
	.param .u32 _ZN7mmoment15rotateBGRx90CCWEPKhPhiiiii_param_4,
	.param .u32 _ZN7mmoment15rotateBGRx90CCWEPKhPhiiiii_param_5,
	.param .u32 _ZN7mmoment15rotateBGRx90CCWEPKhPhiiiii_param_6
)
{
	.reg .pred 	%p<4>;
	.reg .b16 	%rs<9>;
	.reg .b32 	%r<23>;
	.reg .b64 	%rd<9>;

	ld.param.u64 	%rd1, [_ZN7mmoment15rotateBGRx90CCWEPKhPhiiiii_param_0];
	ld.param.u64 	%rd2, [_ZN7mmoment15rotateBGRx90CCWEPKhPhiiiii_param_1];
	ld.param.u32 	%r3, [_ZN7mmoment15rotateBGRx90CCWEPKhPhiiiii_param_2];
	ld.param.u32 	%r4, [_ZN7mmoment15rotateBGRx90CCWEPKhPhiiiii_param_4];
	ld.param.u32 	%r5, [_ZN7mmoment15rotateBGRx90CCWEPKhPhiiiii_param_5];
	ld.param.u32 	%r6, [_ZN7mmoment15rotateBGRx90CCWEPKhPhiiiii_param_6];
	mov.u32 	%r8, %ctaid.x;
	mov.u32 	%r9, %ntid.x;
	mov.u32 	%r10, %tid.x;
	mad.lo.s32 	%r1, %r8, %r9, %r10;
	mov.u32 	%r11, %ctaid.y;
	mov.u32 	%r12, %ntid.y;
	mov.u32 	%r13, %tid.y;
	mad.lo.s32 	%r14, %r11, %r12, %r13;
	setp.ge.s32 	%p1, %r1, %r5;
	setp.ge.s32 	%p2, %r14, %r6;
	or.pred  	%p3, %p1, %p2;
	@%p3 bra 	$L__BB7_2;
	cvta.to.global.u64 	%rd3, %rd1;
	cvta.to.global.u64 	%rd4, %rd2;
	not.b32 	%r15, %r14;
	add.s32 	%r16, %r3, %r15;
	shl.b32 	%r17, %r16, 2;
	mad.lo.s32 	%r18, %r4, %r1, %r17;
	mul.lo.s32 	%r19, %r14, %r5;
	shl.b32 	%r20, %r19, 2;
	shl.b32 	%r21, %r1, 2;
	add.s32 	%r22, %r20, %r21;
	cvt.s64.s32 	%rd5, %r18;
	add.s64 	%rd6, %rd3, %rd5;
	ld.global.nc.u8 	%rs1, [%rd6];
	cvt.u16.u8 	%rs2, %rs1;
	cvt.s64.s32 	%rd7, %r22;
	add.s64 	%rd8, %rd4, %rd7;
	st.global.u8 	[%rd8], %rs2;
	ld.global.nc.u8 	%rs3, [%rd6+1];
	cvt.u16.u8 	%rs4, %rs3;
	st.global.u8 	[%rd8+1], %rs4;
	ld.global.nc.u8 	%rs5, [%rd6+2];
	cvt.u16.u8 	%rs6, %rs5;
	st.global.u8 	[%rd8+2], %rs6;
	ld.global.nc.u8 	%rs7, [%rd6+3];
	cvt.u16.u8 	%rs8, %rs7;
	st.global.u8 	[%rd8+3], %rs8;
$L__BB7_2:
	ret;

}
	// .globl	_ZN7mmoment16convertBGRxToBGREPKhPhii
.visible .entry _ZN7mmoment16convertBGRxToBGREPKhPhii(
	.param .u64 .ptr .align 1 _ZN7mmoment16convertBGRxToBGREPKhPhii_param_0,
	.param .u64 .ptr .align 1 _ZN7mmoment16convertBGRxToBGREPKhPhii_param_1,
	.param .u32 _ZN7mmoment16convertBGRxToBGREPKhPhii_param_2,
	.param .u32 _ZN7mmoment16convertBGRxToBGREPKhPhii_param_3
)
{
	.reg .pred 	%p<4>;
	.reg .b16 	%rs<7>;
	.reg .b32 	%r<16>;
	.reg .b64 	%rd<9>;

	ld.param.u64 	%rd1, [_ZN7mmoment16convertBGRxToBGREPKhPhii_param_0];
	ld.param.u64 	%rd2, [_ZN7mmoment16convertBGRxToBGREPKhPhii_param_1];
	ld.param.u32 	%r3, [_ZN7mmoment16convertBGRxToBGREPKhPhii_param_2];
	ld.param.u32 	%r4, [_ZN7mmoment16convertBGRxToBGREPKhPhii_param_3];
	mov.u32 	%r6, %ctaid.x;
	mov.u32 	%r7, %ntid.x;
	mov.u32 	%r8, %tid.x;
	mad.lo.s32 	%r1, %r6, %r7, %r8;
	mov.u32 	%r9, %ctaid.y;
	mov.u32 	%r10, %ntid.y;
	mov.u32 	%r11, %tid.y;
	mad.lo.s32 	%r12, %r9, %r10, %r11;
	setp.ge.s32 	%p1, %r1, %r3;
	setp.ge.s32 	%p2, %r12, %r4;
	or.pred  	%p3, %p1, %p2;
	@%p3 bra 	$L__BB8_2;
	cvta.to.global.u64 	%rd3, %rd1;
	cvta.to.global.u64 	%rd4, %rd2;
	mad.lo.s32 	%r13, %r3, %r12, %r1;
	shl.b32 	%r14, %r13, 2;
	mul.lo.s32 	%r15, %r13, 3;
	cvt.s64.s32 	%rd5, %r14;
	add.s64 	%rd6, %rd3, %rd5;
	ld.global.nc.u8 	%rs1, [%rd6];
	cvt.u16.u8 	%rs2, %rs1;
	cvt.s64.s32 	%rd7, %r15;
	add.s64 	%rd8, %rd4, %rd7;
	st.global.u8 	[%rd8], %rs2;
	ld.global.nc.u8 	%rs3, [%rd6+1];
	cvt.u16.u8 	%rs4, %rs3;
	st.global.u8 	[%rd8+1], %rs4;
	ld.global.nc.u8 	%rs5, [%rd6+2];
	cvt.u16.u8 	%rs6, %rs5;
	st.global.u8 	[%rd8+2], %rs6;
$L__BB8_2:
	ret;

}
	// .globl	_ZN7mmoment16convertBGRToBGRxEPKhPhii
.visible .entry _ZN7mmoment16convertBGRToBGRxEPKhPhii(
	.param .u64 .ptr .align 1 _ZN7mmoment16convertBGRToBGRxEPKhPhii_param_0,
	.param .u64 .ptr .align 1 _ZN7mmoment16convertBGRToBGRxEPKhPhii_param_1,
	.param .u32 _ZN7mmoment16convertBGRToBGRxEPKhPhii_param_2,
	.param .u32 _ZN7mmoment16convertBGRToBGRxEPKhPhii_param_3
)
{
	.reg .pred 	%p<4>;
	.reg .b16 	%rs<8>;
	.reg .b32 	%r<16>;
	.reg .b64 	%rd<9>;

	ld.param.u64 	%rd1, [_ZN7mmoment16convertBGRToBGRxEPKhPhii_param_0];
	ld.param.u64 	%rd2, [_ZN7mmoment16convertBGRToBGRxEPKhPhii_param_1];
	ld.param.u32 	%r3, [_ZN7mmoment16convertBGRToBGRxEPKhPhii_param_2];
	ld.param.u32 	%r4, [_ZN7mmoment16convertBGRToBGRxEPKhPhii_param_3];
	mov.u32 	%r6, %ctaid.x;
	mov.u32 	%r7, %ntid.x;
	mov.u32 	%r8, %tid.x;
	mad.lo.s32 	%r1, %r6, %r7, %r8;
	mov.u32 	%r9, %ctaid.y;
	mov.u32 	%r10, %ntid.y;
	mov.u32 	%r11, %tid.y;
	mad.lo.s32 	%r12, %r9, %r10, %r11;
	setp.ge.s32 	%p1, %r1, %r3;
	setp.ge.s32 	%p2, %r12, %r4;
	or.pred  	%p3, %p1, %p2;
	@%p3 bra 	$L__BB9_2;
	cvta.to.global.u64 	%rd3, %rd1;
	cvta.to.global.u64 	%rd4, %rd2;
	mad.lo.s32 	%r13, %r3, %r12, %r1;
	mul.lo.s32 	%r14, %r13, 3;
	shl.b32 	%r15, %r13, 2;
	cvt.s64.s32 	%rd5, %r14;
	add.s64 	%rd6, %rd3, %rd5;
	ld.global.nc.u8 	%rs1, [%rd6];
	cvt.u16.u8 	%rs2, %rs1;
	cvt.s64.s32 	%rd7, %r15;
	add.s64 	%rd8, %rd4, %rd7;
	st.global.u8 	[%rd8], %rs2;
	ld.global.nc.u8 	%rs3, [%rd6+1];
	cvt.u16.u8 	%rs4, %rs3;
	st.global.u8 	[%rd8+1], %rs4;
	ld.global.nc.u8 	%rs5, [%rd6+2];
	cvt.u16.u8 	%rs6, %rs5;
	st.global.u8 	[%rd8+2], %rs6;
	mov.b16 	%rs7, 255;
	st.global.u8 	[%rd8+3], %rs7;
$L__BB9_2:
	ret;

}
	// .globl	_ZN7mmoment16cropPersonToReIDEPKhPfiiiiiii
.visible .entry _ZN7mmoment16cropPersonToReIDEPKhPfiiiiiii(
	.param .u64 .ptr .align 1 _ZN7mmoment16cropPersonToReIDEPKhPfiiiiiii_param_0,
	.param .u64 .ptr .align 1 _ZN7mmoment16cropPersonToReIDEPKhPfiiiiiii_param_1,
	.param .u32 _ZN7mmoment16cropPersonToReIDEPKhPfiiiiiii_param_2,
	.param .u32 _ZN7mmoment16cropPersonToReIDEPKhPfiiiiiii_param_3,
	.param .u32 _ZN7mmoment16cropPersonToReIDEPKhPfiiiiiii_param_4,
	.param .u32 _ZN7mmoment16cropPersonToReIDEPKhPfiiiiiii_param_5,
	.param .u32 _ZN7mmoment16cropPersonToReIDEPKhPfiiiiiii_param_6,
	.param .u32 _ZN7mmoment16cropPersonToReIDEPKhPfiiiiiii_param_7,
	.param .u32 _ZN7mmoment16cropPersonToReIDEPKhPfiiiiiii_param_8
)
{
	.reg .pred 	%p<4>;
	.reg .b16 	%rs<25>;
	.reg .b32 	%r<35>;
	.reg .b32 	%f<69>;
	.reg .b64 	%rd<16>;

	ld.param.u64 	%rd2, [_ZN7mmoment16cropPersonToReIDEPKhPfiiiiiii_param_1];
	ld.param.u32 	%r3, [_ZN7mmoment16cropPersonToReIDEPKhPfiiiiiii_param_2];
	ld.param.u32 	%r4, [_ZN7mmoment16cropPersonToReIDEPKhPfiiiiiii_param_3];
	ld.param.u32 	%r5, [_ZN7mmoment16cropPersonToReIDEPKhPfiiiiiii_param_4];
	ld.param.u32 	%r6, [_ZN7mmoment16cropPersonToReIDEPKhPfiiiiiii_param_5];
	ld.param.u32 	%r7, [_ZN7mmoment16cropPersonToReIDEPKhPfiiiiiii_param_6];
	ld.param.u32 	%r8, [_ZN7mmoment16cropPersonToReIDEPKhPfiiiiiii_param_7];
	ld.param.u32 	%r9, [_ZN7mmoment16cropPersonToReIDEPKhPfiiiiiii_param_8];
	mov.u32 	%r10, %ctaid.x;
	mov.u32 	%r11, %ntid.x;
	mov.u32 	%r12, %tid.x;
	mad.lo.s32 	%r1, %r10, %r11, %r12;
	mov.u32 	%r13, %ctaid.y;
	mov.u32 	%r14, %ntid.y;
	mov.u32 	%r15, %tid.y;
	mad.lo.s32 	%r16, %r13, %r14, %r15;
	setp.gt.s32 	%p1, %r1, 127;
	setp.gt.u32 	%p2, %r16, 255;
	or.pred  	%p3, %p1, %p2;
	@%p3 bra 	$L__BB10_2;
	ld.param.u64 	%rd15, [_ZN7mmoment16cropPersonToReIDEPKhPfiiiiiii_param_0];
	cvta.to.global.u64 	%rd3, %rd15;
	cvta.to.global.u64 	%rd4, %rd2;
	cvt.rn.f32.s32 	%f1, %r6;
	cvt.rn.f32.s32 	%f2, %r1;
	add.f32 	%f3, %f2, 0f3F000000;
	cvt.rn.f32.s32 	%f4, %r8;
	mul.f32 	%f5, %f3, %f4;
	fma.rn.f32 	%f6, %f5, 0f3C000000, %f1;
	cvt.rn.f32.s32 	%f7, %r7;
	cvt.rn.f32.u32 	%f8, %r16;
	add.f32 	%f9, %f8, 0f3F000000;
	cvt.rn.f32.s32 	%f10, %r9;
	mul.f32 	%f11, %f9, %f10;
	fma.rn.f32 	%f12, %f11, 0f3B800000, %f7;
	cvt.rn.f32.s32 	%f13, %r3;
	add.f32 	%f14, %f13, 0fBF800000;
	min.f32 	%f15, %f6, %f14;
	max.f32 	%f16, %f15, 0f00000000;
	cvt.rn.f32.s32 	%f17, %r4;
	add.f32 	%f18, %f17, 0fBF800000;
	min.f32 	%f19, %f12, %f18;
	max.f32 	%f20, %f19, 0f00000000;
	cvt.rmi.f32.f32 	%f21, %f16;
	cvt.rzi.s32.f32 	%r17, %f21;
	cvt.rmi.f32.f32 	%f22, %f20;
	cvt.rzi.s32.f32 	%r18, %f22;
	add.s32 	%r19, %r17, 1;
	add.s32 	%r20, %r3, -1;
	min.s32 	%r21, %r19, %r20;
	add.s32 	%r22, %r18, 1;
	add.s32 	%r23, %r4, -1;
	min.s32 	%r24, %r22, %r23;
	cvt.rn.f32.s32 	%f23, %r17;
	sub.f32 	%f24, %f16, %f23;
	cvt.rn.f32.s32 	%f25, %r18;
	sub.f32 	%f26, %f20, %f25;
	mul.lo.s32 	%r25, %r18, %r5;
	shl.b32 	%r26, %r17, 2;
	add.s32 	%r27, %r25, %r26;
	cvt.s64.s32 	%rd5, %r27;
	add.s64 	%rd6, %rd3, %rd5;
	ld.global.nc.u8 	%rs1, [%rd6];
	cvt.u16.u8 	%rs2, %rs1;
	cvt.rn.f32.u16 	%f27, %rs2;
	ld.global.nc.u8 	%rs3, [%rd6+1];
	cvt.u16.u8 	%rs4, %rs3;
	cvt.rn.f32.u16 	%f28, %rs4;
	ld.global.nc.u8 	%rs5, [%rd6+2];
	cvt.u16.u8 	%rs6, %rs5;
	cvt.rn.f32.u16 	%f29, %rs6;
	shl.b32 	%r28, %r21, 2;
	add.s32 	%r29, %r28, %r25;
	cvt.s64.s32 	%rd7, %r29;
	add.s64 	%rd8, %rd3, %rd7;
	ld.global.nc.u8 	%rs7, [%rd8];
	cvt.u16.u8 	%rs8, %rs7;
	cvt.rn.f32.u16 	%f30, %rs8;
	ld.global.nc.u8 	%rs9, [%rd8+1];
	cvt.u16.u8 	%rs10, %rs9;
	cvt.rn.f32.u16 	%f31, %rs10;
	ld.global.nc.u8 	%rs11, [%rd8+2];
	cvt.u16.u8 	%rs12, %rs11;
	cvt.rn.f32.u16 	%f32, %rs12;
	mul.lo.s32 	%r30, %r24, %r5;
	add.s32 	%r31, %r30, %r26;
	cvt.s64.s32 	%rd9, %r31;
	add.s64 	%rd10, %rd3, %rd9;
	ld.global.nc.u8 	%rs13, [%rd10];
	cvt.u16.u8 	%rs14, %rs13;
	cvt.rn.f32.u16 	%f33, %rs14;
	ld.global.nc.u8 	%rs15, [%rd10+1];
	cvt.u16.u8 	%rs16, %rs15;
	cvt.rn.f32.u16 	%f34, %rs16;
	ld.global.nc.u8 	%rs17, [%rd10+2];
	cvt.u16.u8 	%rs18, %rs17;
	cvt.rn.f32.u16 	%f35, %rs18;
	add.s32 	%r32, %r30, %r28;
	cvt.s64.s32 	%rd11, %r32;
	add.s64 	%rd12, %rd3, %rd11;
	ld.global.nc.u8 	%rs19, [%rd12];
	cvt.u16.u8 	%rs20, %rs19;
	cvt.rn.f32.u16 	%f36, %rs20;
	ld.global.nc.u8 	%rs21, [%rd12+1];
	cvt.u16.u8 	%rs22, %rs21;
	cvt.rn.f32.u16 	%f37, %rs22;
	ld.global.nc.u8 	%rs23, [%rd12+2];
	cvt.u16.u8 	%rs24, %rs23;
	cvt.rn.f32.u16 	%f38, %rs24;
	mov.f32 	%f39, 0f3F800000;
	sub.f32 	%f40, %f39, %f24;
	mul.f32 	%f41, %f24, %f30;
	fma.rn.f32 	%f42, %f40, %f27, %f41;
	sub.f32 	%f43, %f39, %f26;
	mul.f32 	%f44, %f24, %f36;
	fma.rn.f32 	%f45, %f40, %f33, %f44;
	mul.f32 	%f46, %f26, %f45;
	fma.rn.f32 	%f47, %f43, %f42, %f46;
	mul.f32 	%f48, %f24, %f31;
	fma.rn.f32 	%f49, %f40, %f28, %f48;
	mul.f32 	%f50, %f24, %f37;
	fma.rn.f32 	%f51, %f40, %f34, %f50;
	mul.f32 	%f52, %f26, %f51;
	fma.rn.f32 	%f53, %f43, %f49, %f52;
	mul.f32 	%f54, %f24, %f32;
	fma.rn.f32 	%f55, %f40, %f29, %f54;
	mul.f32 	%f56, %f24, %f38;
	fma.rn.f32 	%f57, %f40, %f35, %f56;
	mul.f32 	%f58, %f26, %f57;
	fma.rn.f32 	%f59, %f43, %f55, %f58;
	div.rn.f32 	%f60, %f59, 0f437F0000;
	add.f32 	%f61, %f60, 0fBEF851EC;
	div.rn.f32 	%f62, %f61, 0f3E6A7EFA;
	div.rn.f32 	%f63, %f53, 0f437F0000;
	add.f32 	%f64, %f63, 0fBEE978D5;
	div.rn.f32 	%f65, %f64, 0f3E656042;
	div.rn.f32 	%f66, %f47, 0f437F0000;
	add.f32 	%f67, %f66, 0fBECFDF3B;
	div.rn.f32 	%f68, %f67, 0f3E666666;
	shl.b32 	%r33, %r16, 7;
	add.s32 	%r34, %r33, %r1;
	mul.wide.s32 	%rd13, %r34, 4;
	add.s64 	%rd14, %rd4, %rd13;
	st.global.f32 	[%rd14], %f62;
	st.global.f32 	[%rd14+131072], %f65;
	st.global.f32 	[%rd14+262144], %f68;
$L__BB10_2:
	ret;

}
	// .globl	_ZN7mmoment31convertAlignedBGRToArcFaceInputEPKhPf
.visible .entry _ZN7mmoment31convertAlignedBGRToArcFaceInputEPKhPf(
	.param .u64 .ptr .align 1 _ZN7mmoment31convertAlignedBGRToArcFaceInputEPKhPf_param_0,
	.param .u64 .ptr .align 1 _ZN7mmoment31convertAlignedBGRToArcFaceInputEPKhPf_param_1
)
{
	.reg .pred 	%p<4>;
	.reg .b16 	%rs<7>;
	.reg .b32 	%r<12>;
	.reg .b32 	%f<10>;
	.reg .b64 	%rd<9>;

	ld.param.u64 	%rd1, [_ZN7mmoment31convertAlignedBGRToArcFaceInputEPKhPf_param_0];
	ld.param.u64 	%rd2, [_ZN7mmoment31convertAlignedBGRToArcFaceInputEPKhPf_param_1];
	mov.u32 	%r3, %ctaid.x;
	mov.u32 	%r4, %ntid.x;
	mov.u32 	%r5, %tid.x;
	mad.lo.s32 	%r1, %r3, %r4, %r5;
	mov.u32 	%r6, %ctaid.y;
	mov.u32 	%r7, %ntid.y;
	mov.u32 	%r8, %tid.y;
	mad.lo.s32 	%r9, %r6, %r7, %r8;
	setp.gt.s32 	%p1, %r1, 111;
	setp.gt.u32 	%p2, %r9, 111;
	or.pred  	%p3, %p1, %p2;
	@%p3 bra 	$L__BB11_2;
	cvta.to.global.u64 	%rd3, %rd1;
	cvta.to.global.u64 	%rd4, %rd2;
	mad.lo.s32 	%r10, %r9, 112, %r1;
	mul.lo.s32 	%r11, %r10, 3;
	cvt.s64.s32 	%rd5, %r11;
	add.s64 	%rd6, %rd3, %rd5;
	ld.global.nc.u8 	%rs1, [%rd6];
	cvt.u16.u8 	%rs2, %rs1;
	cvt.rn.f32.u16 	%f1, %rs2;
	ld.global.nc.u8 	%rs3, [%rd6+1];
	cvt.u16.u8 	%rs4, %rs3;
	cvt.rn.f32.u16 	%f2, %rs4;
	ld.global.nc.u8 	%rs5, [%rd6+2];
	cvt.u16.u8 	%rs6, %rs5;
	cvt.rn.f32.u16 	%f3, %rs6;
	add.f32 	%f4, %f3, 0fC2FF0000;
	div.rn.f32 	%f5, %f4, 0f42FF0000;
	add.f32 	%f6, %f2, 0fC2FF0000;
	div.rn.f32 	%f7, %f6, 0f42FF0000;
	add.f32 	%f8, %f1, 0fC2FF0000;
	div.rn.f32 	%f9, %f8, 0f42FF0000;
	mul.wide.s32 	%rd7, %r10, 4;
	add.s64 	%rd8, %rd4, %rd7;
	st.global.f32 	[%rd8], %f5;
	st.global.f32 	[%rd8+50176], %f7;
	st.global.f32 	[%rd8+100352], %f9;
$L__BB11_2:
	ret;

}


// ===== COMPILED SASS (sm_100) =====

	.target	sm_100

	.elftype	@"ET_EXEC"


//--------------------- .note.nv.tkinfo           --------------------------
	.section	.note.nv.tkinfo,"",@"SHT_NOTE"
	.sectionflags	@"SHF_NOTE_NV_TKINFO"
	.tkinfo
        /*0018*/ 	.word	0x00000002
        /*0030*/ 	.string	""
        /*0030*/ 	.string	"ptxas"
        /*0030*/ 	.string	"Cuda compilation tools, release 13.0, V13.0.88"
        /*0030*/ 	.string	"Build cuda_13.0.r13.0/compiler.36424714_0"
        /*0030*/ 	.string	"-arch sm_100 -m 64 "



//--------------------- .note.nv.cuinfo           --------------------------
	.section	.note.nv.cuinfo,"",@"SHT_NOTE"
	.sectionflags	@"SHF_NOTE_NV_CUINFO"
        /*0018*/ 	.short	0x0002
        /*001a*/ 	.short	0x0064
        /*001c*/ 	.short	0x0082
	.zero		2


//--------------------- .nv.info                  --------------------------
	.section	.nv.info,"",@"SHT_CUDA_INFO"
	.align	4


	//----- nvinfo : EIATTR_REGCOUNT
	.align		4
        /*0000*/ 	.byte	0x04, 0x2f
        /*0002*/ 	.short	(.L_1 - .L_0)
	.align		4
.L_0:
        /*0004*/ 	.word	index@(_ZN7mmoment24preprocessBGRxToRGBFloatEPKhPfiiiiiffiif)
        /*0008*/ 	.word	0x0000001d


	//----- nvinfo : EIATTR_FRAME_SIZE
	.align		4
.L_1:
        /*000c*/ 	.byte	0x04, 0x11
        /*000e*/ 	.short	(.L_3 - .L_2)
	.align		4
.L_2:
        /*0010*/ 	.word	index@($__internal_7_$__cuda_sm3x_div_rn_noftz_f32_slowpath)
        /*0014*/ 	.word	0x00000000


	//----- nvinfo : EIATTR_FRAME_SIZE
	.align		4
.L_3:
        /*0018*/ 	.byte	0x04, 0x11
        /*001a*/ 	.short	(.L_5 - .L_4)
	.align		4
.L_4:
        /*001c*/ 	.word	index@(_ZN7mmoment24preprocessBGRxToRGBFloatEPKhPfiiiiiffiif)
        /*0020*/ 	.word	0x00000000


	//----- nvinfo : EIATTR_REGCOUNT
	.align		4
.L_5:
        /*0024*/ 	.byte	0x04, 0x2f
        /*0026*/ 	.short	(.L_7 - .L_6)
	.align		4
.L_6:
        /*0028*/ 	.word	index@(_ZN7mmoment26preprocessBGRxToRGBFloatNNEPKhPfiiiiiffiif)
        /*002c*/ 	.word	0x00000012


	//----- nvinfo : EIATTR_FRAME_SIZE
	.align		4
.L_7:
        /*0030*/ 	.byte	0x04, 0x11
        /*0032*/ 	.short	(.L_9 - .L_8)
	.align		4
.L_8:
        /*0034*/ 	.word	index@($__internal_6_$__cuda_sm3x_div_rn_noftz_f32_slowpath)
        /*0038*/ 	.word	0x00000000


	//----- nvinfo : EIATTR_FRAME_SIZE
	.align		4
.L_9:
        /*003c*/ 	.byte	0x04, 0x11
        /*003e*/ 	.short	(.L_11 - .L_10)
	.align		4
.L_10:
        /*0040*/ 	.word	index@(_ZN7mmoment26preprocessBGRxToRGBFloatNNEPKhPfiiiiiffiif)
        /*0044*/ 	.word	0x00000000


	//----- nvinfo : EIATTR_REGCOUNT
	.align		4
.L_11:
        /*0048*/ 	.byte	0x04, 0x2f
        /*004a*/ 	.short	(.L_13 - .L_12)
	.align		4
.L_12:
        /*004c*/ 	.word	index@(_ZN7mmoment35preprocessBGRxToRGBFloatRotate90CCWEPKhPfiiiiifiif)
        /*0050*/ 	.word	0x00000012


	//----- nvinfo : EIATTR_FRAME_SIZE
	.align		4
.L_13:
        /*0054*/ 	.byte	0x04, 0x11
        /*0056*/ 	.short	(.L_15 - .L_14)
	.align		4
.L_14:
        /*0058*/ 	.word	index@($__internal_5_$__cuda_sm3x_div_rn_noftz_f32_slowpath)
        /*005c*/ 	.word	0x00000000


	//----- nvinfo : EIATTR_FRAME_SIZE
	.align		4
.L_15:
        /*0060*/ 	.byte	0x04, 0x11
        /*0062*/ 	.short	(.L_17 - .L_16)
	.align		4
.L_16:
        /*0064*/ 	.word	index@(_ZN7mmoment35preprocessBGRxToRGBFloatRotate90CCWEPKhPfiiiiifiif)
        /*0068*/ 	.word	0x00000000


	//----- nvinfo : EIATTR_REGCOUNT
	.align		4
.L_17:
        /*006c*/ 	.byte	0x04, 0x2f
        /*006e*/ 	.short	(.L_19 - .L_18)
	.align		4
.L_18:
        /*0070*/ 	.word	index@(_ZN7mmoment18cropBGRxToRGBFloatEPKhPfiiiiiiiiif)
        /*0074*/ 	.word	0x00000016


	//----- nvinfo : EIATTR_FRAME_SIZE
	.align		4
.L_19:
        /*0078*/ 	.byte	0x04, 0x11
        /*007a*/ 	.short	(.L_21 - .L_20)
	.align		4
.L_20:
        /*007c*/ 	.word	index@($__internal_4_$__cuda_sm3x_div_rn_noftz_f32_slowpath)
        /*0080*/ 	.word	0x00000000


	//----- nvinfo : EIATTR_FRAME_SIZE
	.align		4
.L_21:
        /*0084*/ 	.byte	0x04, 0x11
        /*0086*/ 	.short	(.L_23 - .L_22)
	.align		4
.L_22:
        /*0088*/ 	.word	index@(_ZN7mmoment18cropBGRxToRGBFloatEPKhPfiiiiiiiiif)
        /*008c*/ 	.word	0x00000000


	//----- nvinfo : EIATTR_REGCOUNT
	.align		4
.L_23:
        /*0090*/ 	.byte	0x04, 0x2f
        /*0092*/ 	.short	(.L_25 - .L_24)
	.align		4
.L_24:
        /*0094*/ 	.word	index@(_ZN7mmoment17warpFaceToArcFaceEPKhPfiiiffffff)
        /*0098*/ 	.word	0x0000001d


	//----- nvinfo : EIATTR_FRAME_SIZE
	.align		4
.L_25:
        /*009c*/ 	.byte	0x04, 0x11
        /*009e*/ 	.short	(.L_27 - .L_26)
	.align		4
.L_26:
        /*00a0*/ 	.word	index@($__internal_3_$__cuda_sm3x_div_rn_noftz_f32_slowpath)
        /*00a4*/ 	.word	0x00000000


	//----- nvinfo : EIATTR_FRAME_SIZE
	.align		4
.L_27:
        /*00a8*/ 	.byte	0x04, 0x11
        /*00aa*/ 	.short	(.L_29 - .L_28)
	.align		4
.L_28:
        /*00ac*/ 	.word	index@(_ZN7mmoment17warpFaceToArcFaceEPKhPfiiiffffff)
        /*00b0*/ 	.word	0x00000000


	//----- nvinfo : EIATTR_REGCOUNT
	.align		4
.L_29:
        /*00b4*/ 	.byte	0x04, 0x2f
        /*00b6*/ 	.short	(.L_31 - .L_30)
	.align		4
.L_30:
        /*00b8*/ 	.word	index@(_ZN7mmoment25preprocessBGRToRGBFloatNNEPKhPfiiiiifiif)
        /*00bc*/ 	.word	0x00000012


	//----- nvinfo : EIATTR_FRAME_SIZE
	.align		4
.L_31:
        /*00c0*/ 	.byte	0x04, 0x11
        /*00c2*/ 	.short	(.L_33 - .L_32)
	.align		4
.L_32:
        /*00c4*/ 	.word	index@($__internal_2_$__cuda_sm3x_div_rn_noftz_f32_slowpath)
        /*00c8*/ 	.word	0x00000000


	//----- nvinfo : EIATTR_FRAME_SIZE
	.align		4
.L_33:
        /*00cc*/ 	.byte	0x04, 0x11
        /*00ce*/ 	.short	(.L_35 - .L_34)
	.align		4
.L_34:
        /*00d0*/ 	.word	index@(_ZN7mmoment25preprocessBGRToRGBFloatNNEPKhPfiiiiifiif)
        /*00d4*/ 	.word	0x00000000


	//----- nvinfo : EIATTR_REGCOUNT
	.align		4
.L_35:
        /*00d8*/ 	.byte	0x04, 0x2f
        /*00da*/ 	.short	(.L_37 - .L_36)
	.align		4
.L_36:
        /*00dc*/ 	.word	index@(_ZN7mmoment19transposeYoloOutputEPKfPfii)
        /*00e0*/ 	.word	0x0000000a


	//----- nvinfo : EIATTR_FRAME_SIZE
	.align		4
.L_37:
        /*00e4*/ 	.byte	0x04, 0x11
        /*00e6*/ 	.short	(.L_39 - .L_38)
	.align		4
.L_38:
        /*00e8*/ 	.word	index@(_ZN7mmoment19transposeYoloOutputEPKfPfii)
        /*00ec*/ 	.word	0x00000000


	//----- nvinfo : EIATTR_REGCOUNT
	.align		4
.L_39:
        /*00f0*/ 	.byte	0x04, 0x2f
        /*00f2*/ 	.short	(.L_41 - .L_40)
	.align		4
.L_40:
        /*00f4*/ 	.word	index@(_ZN7mmoment15rotateBGRx90CCWEPKhPhiiiii)
        /*00f8*/ 	.word	0x00000010


	//----- nvinfo : EIATTR_FRAME_SIZE
	.align		4
.L_41:
        /*00fc*/ 	.byte	0x04, 0x11
        /*00fe*/ 	.short	(.L_43 - .L_42)
	.align		4
.L_42:
        /*0100*/ 	.word	index@(_ZN7mmoment15rotateBGRx90CCWEPKhPhiiiii)
        /*0104*/ 	.word	0x00000000


	//----- nvinfo : EIATTR_REGCOUNT
	.align		4
.L_43:
        /*0108*/ 	.byte	0x04, 0x2f
        /*010a*/ 	.short	(.L_45 - .L_44)
	.align		4
.L_44:
        /*010c*/ 	.word	index@(_ZN7mmoment16convertBGRxToBGREPKhPhii)
        /*0110*/ 	.word	0x0000000e


	//----- nvinfo : EIATTR_FRAME_SIZE
	.align		4
.L_45:
        /*0114*/ 	.byte	0x04, 0x11
        /*0116*/ 	.short	(.L_47 - .L_46)
	.align		4
.L_46:
        /*0118*/ 	.word	index@(_ZN7mmoment16convertBGRxToBGREPKhPhii)
        /*011c*/ 	.word	0x00000000


	//----- nvinfo : EIATTR_REGCOUNT
	.align		4
.L_47:
        /*0120*/ 	.byte	0x04, 0x2f
        /*0122*/ 	.short	(.L_49 - .L_48)
	.align		4
.L_48:
        /*0124*/ 	.word	index@(_ZN7mmoment16convertBGRToBGRxEPKhPhii)
        /*0128*/ 	.word	0x0000000e


	//----- nvinfo : EIATTR_FRAME_SIZE
	.align		4
.L_49:
        /*012c*/ 	.byte	0x04, 0x11
        /*012e*/ 	.short	(.L_51 - .L_50)
	.align		4
.L_50:
        /*0130*/ 	.word	index@(_ZN7mmoment16convertBGRToBGRxEPKhPhii)
        /*0134*/ 	.word	0x00000000


	//----- nvinfo : EIATTR_REGCOUNT
	.align		4
.L_51:
        /*0138*/ 	.byte	0x04, 0x2f
        /*013a*/ 	.short	(.L_53 - .L_52)
	.align		4
.L_52:
        /*013c*/ 	.word	index@(_ZN7mmoment16cropPersonToReIDEPKhPfiiiiiii)
        /*0140*/ 	.word	0x0000001f


	//----- nvinfo : EIATTR_FRAME_SIZE
	.align		4
.L_53:
        /*0144*/ 	.byte	0x04, 0x11
        /*0146*/ 	.short	(.L_55 - .L_54)
	.align		4
.L_54:
        /*0148*/ 	.word	index@($__internal_1_$__cuda_sm3x_div_rn_noftz_f32_slowpath)
        /*014c*/ 	.word	0x00000000


	//----- nvinfo : EIATTR_FRAME_SIZE
	.align		4
.L_55:
        /*0150*/ 	.byte	0x04, 0x11
        /*0152*/ 	.short	(.L_57 - .L_56)
	.align		4
.L_56:
        /*0154*/ 	.word	index@(_ZN7mmoment16cropPersonToReIDEPKhPfiiiiiii)
        /*0158*/ 	.word	0x00000000


	//----- nvinfo : EIATTR_REGCOUNT
	.align		4
.L_57:
        /*015c*/ 	.byte	0x04, 0x2f
        /*015e*/ 	.short	(.L_59 - .L_58)
	.align		4
.L_58:
        /*0160*/ 	.word	index@(_ZN7mmoment31convertAlignedBGRToArcFaceInputEPKhPf)
        /*0164*/ 	.word	0x00000013


	//----- nvinfo : EIATTR_FRAME_SIZE
	.align		4
.L_59:
        /*0168*/ 	.byte	0x04, 0x11
        /*016a*/ 	.short	(.L_61 - .L_60)
	.align		4
.L_60:
        /*016c*/ 	.word	index@($__internal_0_$__cuda_sm3x_div_rn_noftz_f32_slowpath)
        /*0170*/ 	.word	0x00000000


	//----- nvinfo : EIATTR_FRAME_SIZE
	.align		4
.L_61:
        /*0174*/ 	.byte	0x04, 0x11
        /*0176*/ 	.short	(.L_63 - .L_62)
	.align		4
.L_62:
        /*0178*/ 	.word	index@(_ZN7mmoment31convertAlignedBGRToArcFaceInputEPKhPf)
        /*017c*/ 	.word	0x00000000


	//----- nvinfo : EIATTR_MIN_STACK_SIZE
	.align		4
.L_63:
        /*0180*/ 	.byte	0x04, 0x12
        /*0182*/ 	.short	(.L_65 - .L_64)
	.align		4
.L_64:
        /*0184*/ 	.word	index@(_ZN7mmoment31convertAlignedBGRToArcFaceInputEPKhPf)
        /*0188*/ 	.word	0x00000000


	//----- nvinfo : EIATTR_MIN_STACK_SIZE
	.align		4
.L_65:
        /*018c*/ 	.byte	0x04, 0x12
        /*018e*/ 	.short	(.L_67 - .L_66)
	.align		4
.L_66:
        /*0190*/ 	.word	index@(_ZN7mmoment16cropPersonToReIDEPKhPfiiiiiii)
        /*0194*/ 	.word	0x00000000


	//----- nvinfo : EIATTR_MIN_STACK_SIZE
	.align		4
.L_67:
        /*0198*/ 	.byte	0x04, 0x12
        /*019a*/ 	.short	(.L_69 - .L_68)
	.align		4
.L_68:
        /*019c*/ 	.word	index@(_ZN7mmoment16convertBGRToBGRxEPKhPhii)
        /*01a0*/ 	.word	0x00000000


	//----- nvinfo : EIATTR_MIN_STACK_SIZE
	.align		4
.L_69:
        /*01a4*/ 	.byte	0x04, 0x12
        /*01a6*/ 	.short	(.L_71 - .L_70)
	.align		4
.L_70:
        /*01a8*/ 	.word	index@(_ZN7mmoment16convertBGRxToBGREPKhPhii)
        /*01ac*/ 	.word	0x00000000


	//----- nvinfo : EIATTR_MIN_STACK_SIZE
	.align		4
.L_71:
        /*01b0*/ 	.byte	0x04, 0x12
        /*01b2*/ 	.short	(.L_73 - .L_72)
	.align		4
.L_72:
        /*01b4*/ 	.word	index@(_ZN7mmoment15rotateBGRx90CCWEPKhPhiiiii)
        /*01b8*/ 	.word	0x00000000


	//----- nvinfo : EIATTR_MIN_STACK_SIZE
	.align		4
.L_73:
        /*01bc*/ 	.byte	0x04, 0x12
        /*01be*/ 	.short	(.L_75 - .L_74)
	.align		4
.L_74:
        /*01c0*/ 	.word	index@(_ZN7mmoment19transposeYoloOutputEPKfPfii)
        /*01c4*/ 	.word	0x00000000


	//----- nvinfo : EIATTR_MIN_STACK_SIZE
	.align		4
.L_75:
        /*01c8*/ 	.byte	0x04, 0x12
        /*01ca*/ 	.short	(.L_77 - .L_76)
	.align		4
.L_76:
        /*01cc*/ 	.word	index@(_ZN7mmoment25preprocessBGRToRGBFloatNNEPKhPfiiiiifiif)
        /*01d0*/ 	.word	0x00000000


	//----- nvinfo : EIATTR_MIN_STACK_SIZE
	.align		4
.L_77:
        /*01d4*/ 	.byte	0x04, 0x12
        /*01d6*/ 	.short	(.L_79 - .L_78)
	.align		4
.L_78:
        /*01d8*/ 	.word	index@(_ZN7mmoment17warpFaceToArcFaceEPKhPfiiiffffff)
        /*01dc*/ 	.word	0x00000000


	//----- nvinfo : EIATTR_MIN_STACK_SIZE
	.align		4
.L_79:
        /*01e0*/ 	.byte	0x04, 0x12
        /*01e2*/ 	.short	(.L_81 - .L_80)
	.align		4
.L_80:
        /*01e4*/ 	.word	index@(_ZN7mmoment18cropBGRxToRGBFloatEPKhPfiiiiiiiiif)
        /*01e8*/ 	.word	0x00000000


	//----- nvinfo : EIATTR_MIN_STACK_SIZE
	.align		4
.L_81:
        /*01ec*/ 	.byte	0x04, 0x12
        /*01ee*/ 	.short	(.L_83 - .L_82)
	.align		4
.L_82:
        /*01f0*/ 	.word	index@(_ZN7mmoment35preprocessBGRxToRGBFloatRotate90CCWEPKhPfiiiiifiif)
        /*01f4*/ 	.word	0x00000000


	//----- nvinfo : EIATTR_MIN_STACK_SIZE
	.align		4
.L_83:
        /*01f8*/ 	.byte	0x04, 0x12
        /*01fa*/ 	.short	(.L_85 - .L_84)
	.align		4
.L_84:
        /*01fc*/ 	.word	index@(_ZN7mmoment26preprocessBGRxToRGBFloatNNEPKhPfiiiiiffiif)
        /*0200*/ 	.word	0x00000000


	//----- nvinfo : EIATTR_MIN_STACK_SIZE
	.align		4
.L_85:
        /*0204*/ 	.byte	0x04, 0x12
        /*0206*/ 	.short	(.L_87 - .L_86)
	.align		4
.L_86:
        /*0208*/ 	.word	index@(_ZN7mmoment24preprocessBGRxToRGBFloatEPKhPfiiiiiffiif)
        /*020c*/ 	.word	0x00000000
.L_87:


//--------------------- .nv.compat                --------------------------
	.section	.nv.compat,"",@"SHT_CUDA_COMPAT_INFO"
	.align	4
        /*0000*/ 	.byte	0x02, 0x09, 0x00, 0x00, 0x02, 0x02, 0x01, 0x00, 0x02, 0x05, 0x05, 0x00, 0x03, 0x07, 0x01, 0x01
        /*0010*/ 	.byte	0x02, 0x03, 0x00, 0x00, 0x02, 0x06, 0x01, 0x00, 0x04, 0x0b, 0x08, 0x00, 0x01, 0x00, 0x00, 0x00
        /*0020*/ 	.byte	0x00, 0x00, 0x00, 0x00


//--------------------- .nv.info._ZN7mmoment31convertAlignedBGRToArcFaceInputEPKhPf --------------------------
	.section	.nv.info._ZN7mmoment31convertAlignedBGRToArcFaceInputEPKhPf,"",@"SHT_CUDA_INFO"
	.sectionflags	@""
	.align	4


	//----- nvinfo : EIATTR_CUDA_API_VERSION
	.align		4
        /*0000*/ 	.byte	0x04, 0x37
        /*0002*/ 	.short	(.L_89 - .L_88)
.L_88:
        /*0004*/ 	.word	0x00000082


	//----- nvinfo : EIATTR_KPARAM_INFO
	.align		4
.L_89:
        /*0008*/ 	.byte	0x04, 0x17
        /*000a*/ 	.short	(.L_91 - .L_90)
.L_90:
        /*000c*/ 	.word	0x00000000
        /*0010*/ 	.short	0x0001
        /*0012*/ 	.short	0x0008
        /*0014*/ 	.byte	0x00, 0xf5, 0x21, 0x00


	//----- nvinfo : EIATTR_KPARAM_INFO
	.align		4
.L_91:
        /*0018*/ 	.byte	0x04, 0x17
        /*001a*/ 	.short	(.L_93 - .L_92)
.L_92:
        /*001c*/ 	.word	0x00000000
        /*0020*/ 	.short	0x0000
        /*0022*/ 	.short	0x0000
        /*0024*/ 	.byte	0x00, 0xf5, 0x21, 0x00


	//----- nvinfo : EIATTR_SPARSE_MMA_MASK
	.align		4
.L_93:
        /*0028*/ 	.byte	0x03, 0x50
        /*002a*/ 	.short	0x0000


	//----- nvinfo : EIATTR_MAXREG_COUNT
	.align		4
        /*002c*/ 	.byte	0x03, 0x1b
        /*002e*/ 	.short	0x00ff


	//----- nvinfo : EIATTR_MERCURY_ISA_VERSION
	.align		4
        /*0030*/ 	.byte	0x03, 0x5f
        /*0032*/ 	.short	0x0101


	//----- nvinfo : EIATTR_VRC_CTA_INIT_COUNT
	.align		4
        /*0034*/ 	.byte	0x02, 0x4a
	.zero		1
	.zero		1


	//----- nvinfo : EIATTR_EXIT_INSTR_OFFSETS
	.align		4
        /*0038*/ 	.byte	0x04, 0x1c
        /*003a*/ 	.short	(.L_95 - .L_94)


	//   ....[0]....
.L_94:
        /*003c*/ 	.word	0x000000b0


	//   ....[1]....
        /*0040*/ 	.word	0x00000490


	//----- nvinfo : EIATTR_CRS_STACK_SIZE
	.align		4
.L_95:
        /*0044*/ 	.byte	0x04, 0x1e
        /*0046*/ 	.short	(.L_97 - .L_96)
.L_96:
        /*0048*/ 	.word	0x00000000


	//----- nvinfo : EIATTR_CBANK_PARAM_SIZE
	.align		4
.L_97:
        /*004c*/ 	.byte	0x03, 0x19
        /*004e*/ 	.short	0x0010


	//----- nvinfo : EIATTR_PARAM_CBANK
	.align		4
        /*0050*/ 	.byte	0x04, 0x0a
        /*0052*/ 	.short	(.L_99 - .L_98)
	.align		4
.L_98:
        /*0054*/ 	.word	index@(.nv.constant0._ZN7mmoment31convertAlignedBGRToArcFaceInputEPKhPf)
        /*0058*/ 	.short	0x0380
        /*005a*/ 	.short	0x0010


	//----- nvinfo : EIATTR_SW_WAR
	.align		4
.L_99:
        /*005c*/ 	.byte	0x04, 0x36
        /*005e*/ 	.short	(.L_101 - .L_100)
.L_100:
        /*0060*/ 	.word	0x00000008
.L_101:


//--------------------- .nv.info._ZN7mmoment16cropPersonToReIDEPKhPfiiiiiii --------------------------
	.section	.nv.info._ZN7mmoment16cropPersonToReIDEPKhPfiiiiiii,"",@"SHT_CUDA_INFO"
	.sectionflags	@""
	.align	4


	//----- nvinfo : EIATTR_CUDA_API_VERSION
	.align		4
        /*0000*/ 	.byte	0x04, 0x37
        /*0002*/ 	.short	(.L_103 - .L_102)
.L_102:
        /*0004*/ 	.word	0x00000082


	//----- nvinfo : EIATTR_KPARAM_INFO
	.align		4
.L_103:
        /*0008*/ 	.byte	0x04, 0x17
        /*000a*/ 	.short	(.L_105 - .L_104)
.L_104:
        /*000c*/ 	.word	0x00000000
        /*0010*/ 	.short	0x0008
        /*0012*/ 	.short	0x0028
        /*0014*/ 	.byte	0x00, 0xf0, 0x11, 0x00


	//----- nvinfo : EIATTR_KPARAM_INFO
	.align		4
.L_105:
        /*0018*/ 	.byte	0x04, 0x17
        /*001a*/ 	.short	(.L_107 - .L_106)
.L_106:
        /*001c*/ 	.word	0x00000000
        /*0020*/ 	.short	0x0007
        /*0022*/ 	.short	0x0024
        /*0024*/ 	.byte	0x00, 0xf0, 0x11, 0x00


	//----- nvinfo : EIATTR_KPARAM_INFO
	.align		4
.L_107:
        /*0028*/ 	.byte	0x04, 0x17
        /*002a*/ 	.short	(.L_109 - .L_108)
.L_108:
        /*002c*/ 	.word	0x00000000
        /*0030*/ 	.short	0x0006
        /*0032*/ 	.short	0x0020
        /*0034*/ 	.byte	0x00, 0xf0, 0x11, 0x00


	//----- nvinfo : EIATTR_KPARAM_INFO
	.align		4
.L_109:
        /*0038*/ 	.byte	0x04, 0x17
        /*003a*/ 	.short	(.L_111 - .L_110)
.L_110:
        /*003c*/ 	.word	0x00000000
        /*0040*/ 	.short	0x0005
        /*0042*/ 	.short	0x001c
        /*0044*/ 	.byte	0x00, 0xf0, 0x11, 0x00


	//----- nvinfo : EIATTR_KPARAM_INFO
	.align		4
.L_111:
        /*0048*/ 	.byte	0x04, 0x17
        /*004a*/ 	.short	(.L_113 - .L_112)
.L_112:
        /*004c*/ 	.word	0x00000000
        /*0050*/ 	.short	0x0004
        /*0052*/ 	.short	0x0018
        /*0054*/ 	.byte	0x00, 0xf0, 0x11, 0x00


	//----- nvinfo : EIATTR_KPARAM_INFO
	.align		4
.L_113:
        /*0058*/ 	.byte	0x04, 0x17
        /*005a*/ 	.short	(.L_115 - .L_114)
.L_114:
        /*005c*/ 	.word	0x00000000
        /*0060*/ 	.short	0x0003
        /*0062*/ 	.short	0x0014
        /*0064*/ 	.byte	0x00, 0xf0, 0x11, 0x00


	//----- nvinfo : EIATTR_KPARAM_INFO
	.align		4
.L_115:
        /*0068*/ 	.byte	0x04, 0x17
        /*006a*/ 	.short	(.L_117 - .L_116)
.L_116:
        /*006c*/ 	.word	0x00000000
        /*0070*/ 	.short	0x0002
        /*0072*/ 	.short	0x0010
        /*0074*/ 	.byte	0x00, 0xf0, 0x11, 0x00


	//----- nvinfo : EIATTR_KPARAM_INFO
	.align		4
.L_117:
        /*0078*/ 	.byte	0x04, 0x17
        /*007a*/ 	.short	(.L_119 - .L_118)
.L_118:
        /*007c*/ 	.word	0x00000000
        /*0080*/ 	.short	0x0001
        /*0082*/ 	.short	0x0008
        /*0084*/ 	.byte	0x00, 0xf5, 0x21, 0x00


	//----- nvinfo : EIATTR_KPARAM_INFO
	.align		4
.L_119:
        /*0088*/ 	.byte	0x04, 0x17
        /*008a*/ 	.short	(.L_121 - .L_120)
.L_120:
        /*008c*/ 	.word	0x00000000
        /*0090*/ 	.short	0x0000
        /*0092*/ 	.short	0x0000
        /*0094*/ 	.byte	0x00, 0xf5, 0x21, 0x00


	//----- nvinfo : EIATTR_SPARSE_MMA_MASK
	.align		4
.L_121:
        /*0098*/ 	.byte	0x03, 0x50
        /*009a*/ 	.short	0x0000


	//----- nvinfo : EIATTR_MAXREG_COUNT
	.align		4
        /*009c*/ 	.byte	0x03, 0x1b
        /*009e*/ 	.short	0x00ff


	//----- nvinfo : EIATTR_MERCURY_ISA_VERSION
	.align		4
        /*00a0*/ 	.byte	0x03, 0x5f
        /*00a2*/ 	.short	0x0101


	//----- nvinfo : EIATTR_VRC_CTA_INIT_COUNT
	.align		4
        /*00a4*/ 	.byte	0x02, 0x4a
	.zero		1
	.zero		1


	//----- nvinfo : EIATTR_EXIT_INSTR_OFFSETS
	.align		4
        /*00a8*/ 	.byte	0x04, 0x1c
        /*00aa*/ 	.short	(.L_123 - .L_122)


	//   ....[0]....
.L_122:
        /*00ac*/ 	.word	0x000000b0


	//   ....[1]....
        /*00b0*/ 	.word	0x00000ce0


	//----- nvinfo : EIATTR_CRS_STACK_SIZE
	.align		4
.L_123:
        /*00b4*/ 	.byte	0x04, 0x1e
        /*00b6*/ 	.short	(.L_125 - .L_124)
.L_124:
        /*00b8*/ 	.word	0x00000000


	//----- nvinfo : EIATTR_CBANK_PARAM_SIZE
	.align		4
.L_125:
        /*00bc*/ 	.byte	0x03, 0x19
        /*00be*/ 	.short	0x002c


	//----- nvinfo : EIATTR_PARAM_CBANK
	.align		4
        /*00c0*/ 	.byte	0x04, 0x0a
        /*00c2*/ 	.short	(.L_127 - .L_126)
	.align		4
.L_126:
        /*00c4*/ 	.word	index@(.nv.constant0._ZN7mmoment16cropPersonToReIDEPKhPfiiiiiii)
        /*00c8*/ 	.short	0x0380
        /*00ca*/ 	.short	0x002c


	//----- nvinfo : EIATTR_SW_WAR
	.align		4
.L_127:
        /*00cc*/ 	.byte	0x04, 0x36
        /*00ce*/ 	.short	(.L_129 - .L_128)
.L_128:
        /*00d0*/ 	.word	0x00000008
.L_129:


//--------------------- .nv.info._ZN7mmoment16convertBGRToBGRxEPKhPhii --------------------------
	.section	.nv.info._ZN7mmoment16convertBGRToBGRxEPKhPhii,"",@"SHT_CUDA_INFO"
	.sectionflags	@""
	.align	4


	//----- nvinfo : EIATTR_CUDA_API_VERSION
	.align		4
        /*0000*/ 	.byte	0x04, 0x37
        /*0002*/ 	.short	(.L_131 - .L_130)
.L_130:
        /*0004*/ 	.word	0x00000082


	//----- nvinfo : EIATTR_KPARAM_INFO
	.align		4
.L_131:
        /*0008*/ 	.byte	0x04, 0x17
        /*000a*/ 	.short	(.L_133 - .L_132)
.L_132:
        /*000c*/ 	.word	0x00000000
        /*0010*/ 	.short	0x0003
        /*0012*/ 	.short	0x0014
        /*0014*/ 	.byte	0x00, 0xf0, 0x11, 0x00


	//----- nvinfo : EIATTR_KPARAM_INFO
	.align		4
.L_133:
        /*0018*/ 	.byte	0x04, 0x17
        /*001a*/ 	.short	(.L_135 - .L_134)
.L_134:
        /*001c*/ 	.word	0x00000000
        /*0020*/ 	.short	0x0002
        /*0022*/ 	.short	0x0010
        /*0024*/ 	.byte	0x00, 0xf0, 0x11, 0x00


	//----- nvinfo : EIATTR_KPARAM_INFO
	.align		4
.L_135:
        /*0028*/ 	.byte	0x04, 0x17
        /*002a*/ 	.short	(.L_137 - .L_136)
.L_136:
        /*002c*/ 	.word	0x00000000
        /*0030*/ 	.short	0x0001
        /*0032*/ 	.short	0x0008
        /*0034*/ 	.byte	0x00, 0xf5, 0x21, 0x00


	//----- nvinfo : EIATTR_KPARAM_INFO
	.align		4
.L_137:
        /*0038*/ 	.byte	0x04, 0x17
        /*003a*/ 	.short	(.L_139 - .L_138)
.L_138:
        /*003c*/ 	.word	0x00000000
        /*0040*/ 	.short	0x0000
        /*0042*/ 	.short	0x0000
        /*0044*/ 	.byte	0x00, 0xf5, 0x21, 0x00


	//----- nvinfo : EIATTR_SPARSE_MMA_MASK
	.align		4
.L_139:
        /*0048*/ 	.byte	0x03, 0x50
        /*004a*/ 	.short	0x0000


	//----- nvinfo : EIATTR_MAXREG_COUNT
	.align		4
        /*004c*/ 	.byte	0x03, 0x1b
        /*004e*/ 	.short	0x00ff


	//----- nvinfo : EIATTR_MERCURY_ISA_VERSION
	.align		4
        /*0050*/ 	.byte	0x03, 0x5f
        /*0052*/ 	.short	0x0101


	//----- nvinfo : EIATTR_VRC_CTA_INIT_COUNT
	.align		4
        /*0054*/ 	.byte	0x02, 0x4a
	.zero		1
	.zero		1


	//----- nvinfo : EIATTR_EXIT_INSTR_OFFSETS
	.align		4
        /*0058*/ 	.byte	0x04, 0x1c
        /*005a*/ 	.short	(.L_141 - .L_140)


	//   ....[0]....
.L_140:
        /*005c*/ 	.word	0x000000c0


	//   ....[1]....
        /*0060*/ 	.word	0x000001f0


	//----- nvinfo : EIATTR_CBANK_PARAM_SIZE
	.align		4
.L_141:
        /*0064*/ 	.byte	0x03, 0x19
        /*0066*/ 	.short	0x0018


	//----- nvinfo : EIATTR_PARAM_CBANK
	.align		4
        /*0068*/ 	.byte	0x04, 0x0a
        /*006a*/ 	.short	(.L_143 - .L_142)
	.align		4
.L_142:
        /*006c*/ 	.word	index@(.nv.constant0._ZN7mmoment16convertBGRToBGRxEPKhPhii)
        /*0070*/ 	.short	0x0380
        /*0072*/ 	.short	0x0018


	//----- nvinfo : EIATTR_SW_WAR
	.align		4
.L_143:
        /*0074*/ 	.byte	0x04, 0x36
        /*0076*/ 	.short	(.L_145 - .L_144)
.L_144:
        /*0078*/ 	.word	0x00000008
.L_145:


//--------------------- .nv.info._ZN7mmoment16convertBGRxToBGREPKhPhii --------------------------
	.section	.nv.info._ZN7mmoment16convertBGRxToBGREPKhPhii,"",@"SHT_CUDA_INFO"
	.sectionflags	@""
	.align	4


	//----- nvinfo : EIATTR_CUDA_API_VERSION
	.align		4
        /*0000*/ 	.byte	0x04, 0x37
        /*0002*/ 	.short	(.L_147 - .L_146)
.L_146:
        /*0004*/ 	.word	0x00000082


	//----- nvinfo : EIATTR_KPARAM_INFO
	.align		4
.L_147:
        /*0008*/ 	.byte	0x04, 0x17
        /*000a*/ 	.short	(.L_149 - .L_148)
.L_148:
        /*000c*/ 	.word	0x00000000
        /*0010*/ 	.short	0x0003
        /*0012*/ 	.short	0x0014
        /*0014*/ 	.byte	0x00, 0xf0, 0x11, 0x00


	//----- nvinfo : EIATTR_KPARAM_INFO
	.align		4
.L_149:
        /*0018*/ 	.byte	0x04, 0x17
        /*001a*/ 	.short	(.L_151 - .L_150)
.L_150:
        /*001c*/ 	.word	0x00000000
        /*0020*/ 	.short	0x0002
        /*0022*/ 	.short	0x0010
        /*0024*/ 	.byte	0x00, 0xf0, 0x11, 0x00


	//----- nvinfo : EIATTR_KPARAM_INFO
	.align		4
.L_151:
        /*0028*/ 	.byte	0x04, 0x17
        /*002a*/ 	.short	(.L_153 - .L_152)
.L_152:
        /*002c*/ 	.word	0x00000000
        /*0030*/ 	.short	0x0001
        /*0032*/ 	.short	0x0008
        /*0034*/ 	.byte	0x00, 0xf5, 0x21, 0x00


	//----- nvinfo : EIATTR_KPARAM_INFO
	.align		4
.L_153:
        /*0038*/ 	.byte	0x04, 0x17
        /*003a*/ 	.short	(.L_155 - .L_154)
.L_154:
        /*003c*/ 	.word	0x00000000
        /*0040*/ 	.short	0x0000
        /*0042*/ 	.short	0x0000
        /*0044*/ 	.byte	0x00, 0xf5, 0x21, 0x00


	//----- nvinfo : EIATTR_SPARSE_MMA_MASK
	.align		4
.L_155:
        /*0048*/ 	.byte	0x03, 0x50
        /*004a*/ 	.short	0x0000


	//----- nvinfo : EIATTR_MAXREG_COUNT
	.align		4
        /*004c*/ 	.byte	0x03, 0x1b
        /*004e*/ 	.short	0x00ff


	//----- nvinfo : EIATTR_MERCURY_ISA_VERSION
	.align		4
        /*0050*/ 	.byte	0x03, 0x5f
        /*0052*/ 	.short	0x0101


	//----- nvinfo : EIATTR_VRC_CTA_INIT_COUNT
	.align		4
        /*0054*/ 	.byte	0x02, 0x4a
	.zero		1
	.zero		1


	//----- nvinfo : EIATTR_EXIT_INSTR_OFFSETS
	.align		4
        /*0058*/ 	.byte	0x04, 0x1c
        /*005a*/ 	.short	(.L_157 - .L_156)


	//   ....[0]....
.L_156:
        /*005c*/ 	.word	0x000000c0


	//   ....[1]....
        /*0060*/ 	.word	0x000001c0


	//----- nvinfo : EIATTR_CBANK_PARAM_SIZE
	.align		4
.L_157:
        /*0064*/ 	.byte	0x03, 0x19
        /*0066*/ 	.short	0x0018


	//----- nvinfo : EIATTR_PARAM_CBANK
	.align		4
        /*0068*/ 	.byte	0x04, 0x0a
        /*006a*/ 	.short	(.L_159 - .L_158)
	.align		4
.L_158:
        /*006c*/ 	.word	index@(.nv.constant0._ZN7mmoment16convertBGRxToBGREPKhPhii)
        /*0070*/ 	.short	0x0380
        /*0072*/ 	.short	0x0018


	//----- nvinfo : EIATTR_SW_WAR
	.align		4
.L_159:
        /*0074*/ 	.byte	0x04, 0x36
        /*0076*/ 	.short	(.L_161 - .L_160)
.L_160:
        /*0078*/ 	.word	0x00000008
.L_161:


//--------------------- .nv.info._ZN7mmoment15rotateBGRx90CCWEPKhPhiiiii --------------------------
	.section	.nv.info._ZN7mmoment15rotateBGRx90CCWEPKhPhiiiii,"",@"SHT_CUDA_INFO"
	.sectionflags	@""
	.align	4


	//----- nvinfo : EIATTR_CUDA_API_VERSION
	.align		4
        /*0000*/ 	.byte	0x04, 0x37
        /*0002*/ 	.short	(.L_163 - .L_162)
.L_162:
        /*0004*/ 	.word	0x00000082


	//----- nvinfo : EIATTR_KPARAM_INFO
	.align		4
.L_163:
        /*0008*/ 	.byte	0x04, 0x17
        /*000a*/ 	.short	(.L_165 - .L_164)
.L_164:
        /*000c*/ 	.word	0x00000000
        /*0010*/ 	.short	0x0006
        /*0012*/ 	.short	0x0020
        /*0014*/ 	.byte	0x00, 0xf0, 0x11, 0x00


	//----- nvinfo : EIATTR_KPARAM_INFO
	.align		4
.L_165:
        /*0018*/ 	.byte	0x04, 0x17
        /*001a*/ 	.short	(.L_167 - .L_166)
.L_166:
        /*001c*/ 	.word	0x00000000
        /*0020*/ 	.short	0x0005
        /*0022*/ 	.short	0x001c
        /*0024*/ 	.byte	0x00, 0xf0, 0x11, 0x00


	//----- nvinfo : EIATTR_KPARAM_INFO
	.align		4
.L_167:
        /*0028*/ 	.byte	0x04, 0x17
        /*002a*/ 	.short	(.L_169 - .L_168)
.L_168:
        /*002c*/ 	.word	0x00000000
        /*0030*/ 	.short	0x0004
        /*0032*/ 	.short	0x0018
        /*0034*/ 	.byte	0x00, 0xf0, 0x11, 0x00


	//----- nvinfo : EIATTR_KPARAM_INFO
	.align		4
.L_169:
        /*0038*/ 	.byte	0x04, 0x17
        /*003a*/ 	.short	(.L_171 - .L_170)
.L_170:
        /*003c*/ 	.word	0x00000000
        /*0040*/ 	.short	0x0003
        /*0042*/ 	.short	0x0014
        /*0044*/ 	.byte	0x00, 0xf0, 0x11, 0x00


	//----- nvinfo : EIATTR_KPARAM_INFO
	.align		4
.L_171:
        /*0048*/ 	.byte	0x04, 0x17
        /*004a*/ 	.short	(.L_173 - .L_172)
.L_172:
        /*004c*/ 	.word	0x00000000
        /*0050*/ 	.short	0x0002
        /*0052*/ 	.short	0x0010
        /*0054*/ 	.byte	0x00, 0xf0, 0x11, 0x00


	//----- nvinfo : EIATTR_KPARAM_INFO
	.align		4
.L_173:
        /*0058*/ 	.byte	0x04, 0x17
        /*005a*/ 	.short	(.L_175 - .L_174)
.L_174:
        /*005c*/ 	.word	0x00000000
        /*0060*/ 	.short	0x0001
        /*0062*/ 	.short	0x0008
        /*0064*/ 	.byte	0x00, 0xf5, 0x21, 0x00


	//----- nvinfo : EIATTR_KPARAM_INFO
	.align		4
.L_175:
        /*0068*/ 	.byte	0x04, 0x17
        /*006a*/ 	.short	(.L_177 - .L_176)
.L_176:
        /*006c*/ 	.word	0x00000000
        /*0070*/ 	.short	0x0000
        /*0072*/ 	.short	0x0000
        /*0074*/ 	.byte	0x00, 0xf5, 0x21, 0x00


	//----- nvinfo : EIATTR_SPARSE_MMA_MASK
	.align		4
.L_177:
        /*0078*/ 	.byte	0x03, 0x50
        /*007a*/ 	.short	0x0000


	//----- nvinfo : EIATTR_MAXREG_COUNT
	.align		4
        /*007c*/ 	.byte	0x03, 0x1b
        /*007e*/ 	.short	0x00ff


	//----- nvinfo : EIATTR_MERCURY_ISA_VERSION
	.align		4
        /*0080*/ 	.byte	0x03, 0x5f
        /*0082*/ 	.short	0x0101


	//----- nvinfo : EIATTR_VRC_CTA_INIT_COUNT
	.align		4
        /*0084*/ 	.byte	0x02, 0x4a
	.zero		1
	.zero		1


	//----- nvinfo : EIATTR_EXIT_INSTR_OFFSETS
	.align		4
        /*0088*/ 	.byte	0x04, 0x1c
        /*008a*/ 	.short	(.L_179 - .L_178)


	//   ....[0]....
.L_178:
        /*008c*/ 	.word	0x000000d0


	//   ....[1]....
        /*0090*/ 	.word	0x00000240


	//----- nvinfo : EIATTR_CBANK_PARAM_SIZE
	.align		4
.L_179:
        /*0094*/ 	.byte	0x03, 0x19
        /*0096*/ 	.short	0x0024


	//----- nvinfo : EIATTR_PARAM_CBANK
	.align		4
        /*0098*/ 	.byte	0x04, 0x0a
        /*009a*/ 	.short	(.L_181 - .L_180)
	.align		4
.L_180:
        /*009c*/ 	.word	index@(.nv.constant0._ZN7mmoment15rotateBGRx90CCWEPKhPhiiiii)
        /*00a0*/ 	.short	0x0380
        /*00a2*/ 	.short	0x0024


	//----- nvinfo : EIATTR_SW_WAR
	.align		4
.L_181:
        /*00a4*/ 	.byte	0x04, 0x36
        /*00a6*/ 	.short	(.L_183 - .L_182)
.L_182:
        /*00a8*/ 	.word	0x00000008
.L_183:


//--------------------- .nv.info._ZN7mmoment19transposeYoloOutputEPKfPfii --------------------------
	.section	.nv.info._ZN7mmoment19transposeYoloOutputEPKfPfii,"",@"SHT_CUDA_INFO"
	.sectionflags	@""
	.align	4


	//----- nvinfo : EIATTR_CUDA_API_VERSION
	.align		4
        /*0000*/ 	.byte	0x04, 0x37
        /*0002*/ 	.short	(.L_185 - .L_184)
.L_184:
        /*0004*/ 	.word	0x00000082


	//----- nvinfo : EIATTR_KPARAM_INFO
	.align		4
.L_185:
        /*0008*/ 	.byte	0x04, 0x17
        /*000a*/ 	.short	(.L_187 - .L_186)
.L_186:
        /*000c*/ 	.word	0x00000000
        /*0010*/ 	.short	0x0003
        /*0012*/ 	.short	0x0014
        /*0014*/ 	.byte	0x00, 0xf0, 0x11, 0x00


	//----- nvinfo : EIATTR_KPARAM_INFO
	.align		4
.L_187:
        /*0018*/ 	.byte	0x04, 0x17
        /*001a*/ 	.short	(.L_189 - .L_188)
.L_188:
        /*001c*/ 	.word	0x00000000
        /*0020*/ 	.short	0x0002
        /*0022*/ 	.short	0x0010
        /*0024*/ 	.byte	0x00, 0xf0, 0x11, 0x00


	//----- nvinfo : EIATTR_KPARAM_INFO
	.align		4
.L_189:
        /*0028*/ 	.byte	0x04, 0x17
        /*002a*/ 	.short	(.L_191 - .L_190)
.L_190:
        /*002c*/ 	.word	0x00000000
        /*0030*/ 	.short	0x0001
        /*0032*/ 	.short	0x0008
        /*0034*/ 	.byte	0x00, 0xf5, 0x21, 0x00


	//----- nvinfo : EIATTR_KPARAM_INFO
	.align		4
.L_191:
        /*0038*/ 	.byte	0x04, 0x17
        /*003a*/ 	.short	(.L_193 - .L_192)
.L_192:
        /*003c*/ 	.word	0x00000000
        /*0040*/ 	.short	0x0000
        /*0042*/ 	.short	0x0000
        /*0044*/ 	.byte	0x00, 0xf5, 0x21, 0x00


	//----- nvinfo : EIATTR_SPARSE_MMA_MASK
	.align		4
.L_193:
        /*0048*/ 	.byte	0x03, 0x50
        /*004a*/ 	.short	0x0000


	//----- nvinfo : EIATTR_MAXREG_COUNT
	.align		4
        /*004c*/ 	.byte	0x03, 0x1b
        /*004e*/ 	.short	0x00ff


	//----- nvinfo : EIATTR_MERCURY_ISA_VERSION
	.align		4
        /*0050*/ 	.byte	0x03, 0x5f
        /*0052*/ 	.short	0x0101


	//----- nvinfo : EIATTR_VRC_CTA_INIT_COUNT
	.align		4
        /*0054*/ 	.byte	0x02, 0x4a
	.zero		1
	.zero		1


	//----- nvinfo : EIATTR_EXIT_INSTR_OFFSETS
	.align		4
        /*0058*/ 	.byte	0x04, 0x1c
        /*005a*/ 	.short	(.L_195 - .L_194)


	//   ....[0]....
.L_194:
        /*005c*/ 	.word	0x000000c0


	//   ....[1]....
        /*0060*/ 	.word	0x00000160


	//----- nvinfo : EIATTR_CBANK_PARAM_SIZE
	.align		4
.L_195:
        /*0064*/ 	.byte	0x03, 0x19
        /*0066*/ 	.short	0x0018


	//----- nvinfo : EIATTR_PARAM_CBANK
	.align		4
        /*0068*/ 	.byte	0x04, 0x0a
        /*006a*/ 	.short	(.L_197 - .L_196)
	.align		4
.L_196:
        /*006c*/ 	.word	index@(.nv.constant0._ZN7mmoment19transposeYoloOutputEPKfPfii)
        /*0070*/ 	.short	0x0380
        /*0072*/ 	.short	0x0018


	//----- nvinfo : EIATTR_SW_WAR
	.align		4
.L_197:
        /*0074*/ 	.byte	0x04, 0x36
        /*0076*/ 	.short	(.L_199 - .L_198)
.L_198:
        /*0078*/ 	.word	0x00000008
.L_199:


//--------------------- .nv.info._ZN7mmoment25preprocessBGRToRGBFloatNNEPKhPfiiiiifiif --------------------------
	.section	.nv.info._ZN7mmoment25preprocessBGRToRGBFloatNNEPKhPfiiiiifiif,"",@"SHT_CUDA_INFO"
	.sectionflags	@""
	.align	4


	//----- nvinfo : EIATTR_CUDA_API_VERSION
	.align		4
        /*0000*/ 	.byte	0x04, 0x37
        /*0002*/ 	.short	(.L_201 - .L_200)
.L_200:
        /*0004*/ 	.word	0x00000082


	//----- nvinfo : EIATTR_KPARAM_INFO
	.align		4
.L_201:
        /*0008*/ 	.byte	0x04, 0x17
        /*000a*/ 	.short	(.L_203 - .L_202)
.L_202:
        /*000c*/ 	.word	0x00000000
        /*0010*/ 	.short	0x000a
        /*0012*/ 	.short	0x0030
        /*0014*/ 	.byte	0x00, 0xf0, 0x11, 0x00


	//----- nvinfo : EIATTR_KPARAM_INFO
	.align		4
.L_203:
        /*0018*/ 	.byte	0x04, 0x17
        /*001a*/ 	.short	(.L_205 - .L_204)
.L_204:
        /*001c*/ 	.word	0x00000000
        /*0020*/ 	.short	0x0009
        /*0022*/ 	.short	0x002c
        /*0024*/ 	.byte	0x00, 0xf0, 0x11, 0x00


	//----- nvinfo : EIATTR_KPARAM_INFO
	.align		4
.L_205:
        /*0028*/ 	.byte	0x04, 0x17
        /*002a*/ 	.short	(.L_207 - .L_206)
.L_206:
        /*002c*/ 	.word	0x00000000
        /*0030*/ 	.short	0x0008
        /*0032*/ 	.short	0x0028
        /*0034*/ 	.byte	0x00, 0xf0, 0x11, 0x00


	//----- nvinfo : EIATTR_KPARAM_INFO
	.align		4
.L_207:
        /*0038*/ 	.byte	0x04, 0x17
        /*003a*/ 	.short	(.L_209 - .L_208)
.L_208:
        /*003c*/ 	.word	0x00000000
        /*0040*/ 	.short	0x0007
        /*0042*/ 	.short	0x0024
        /*0044*/ 	.byte	0x00, 0xf0, 0x11, 0x00


	//----- nvinfo : EIATTR_KPARAM_INFO
	.align		4
.L_209:
        /*0048*/ 	.byte	0x04, 0x17
        /*004a*/ 	.short	(.L_211 - .L_210)
.L_210:
        /*004c*/ 	.word	0x00000000
        /*0050*/ 	.short	0x0006
        /*0052*/ 	.short	0x0020
        /*0054*/ 	.byte	0x00, 0xf0, 0x11, 0x00


	//----- nvinfo : EIATTR_KPARAM_INFO
	.align		4
.L_211:
        /*0058*/ 	.byte	0x04, 0x17
        /*005a*/ 	.short	(.L_213 - .L_212)
.L_212:
        /*005c*/ 	.word	0x00000000
        /*0060*/ 	.short	0x0005
        /*0062*/ 	.short	0x001c
        /*0064*/ 	.byte	0x00, 0xf0, 0x11, 0x00


	//----- nvinfo : EIATTR_KPARAM_INFO
	.align		4
.L_213:
        /*0068*/ 	.byte	0x04, 0x17
        /*006a*/ 	.short	(.L_215 - .L_214)
.L_214:
        /*006c*/ 	.word	0x00000000
        /*0070*/ 	.short	0x0004
        /*0072*/ 	.short	0x0018
        /*0074*/ 	.byte	0x00, 0xf0, 0x11, 0x00


	//----- nvinfo : EIATTR_KPARAM_INFO
	.align		4
.L_215:
        /*0078*/ 	.byte	0x04, 0x17
        /*007a*/ 	.short	(.L_217 - .L_216)
.L_216:
        /*007c*/ 	.word	0x00000000
        /*0080*/ 	.short	0x0003
        /*0082*/ 	.short	0x0014
        /*0084*/ 	.byte	0x00, 0xf0, 0x11, 0x00


	//----- nvinfo : EIATTR_KPARAM_INFO
	.align		4
.L_217:
        /*0088*/ 	.byte	0x04, 0x17
        /*008a*/ 	.short	(.L_219 - .L_218)
.L_218:
        /*008c*/ 	.word	0x00000000
        /*0090*/ 	.short	0x0002
        /*0092*/ 	.short	0x0010
        /*0094*/ 	.byte	0x00, 0xf0, 0x11, 0x00


	//----- nvinfo : EIATTR_KPARAM_INFO
	.align		4
.L_219:
        /*0098*/ 	.byte	0x04, 0x17
        /*009a*/ 	.short	(.L_221 - .L_220)
.L_220:
        /*009c*/ 	.word	0x00000000
        /*00a0*/ 	.short	0x0001
        /*00a2*/ 	.short	0x0008
        /*00a4*/ 	.byte	0x00, 0xf5, 0x21, 0x00


	//----- nvinfo : EIATTR_KPARAM_INFO
	.align		4
.L_221:
        /*00a8*/ 	.byte	0x04, 0x17
        /*00aa*/ 	.short	(.L_223 - .L_222)
.L_222:
        /*00ac*/ 	.word	0x00000000
        /*00b0*/ 	.short	0x0000
        /*00b2*/ 	.short	0x0000
        /*00b4*/ 	.byte	0x00, 0xf5, 0x21, 0x00


	//----- nvinfo : EIATTR_SPARSE_MMA_MASK
	.align		4
.L_223:
        /*00b8*/ 	.byte	0x03, 0x50
        /*00ba*/ 	.short	0x0000


	//----- nvinfo : EIATTR_MAXREG_COUNT
	.align		4
        /*00bc*/ 	.byte	0x03, 0x1b
        /*00be*/ 	.short	0x00ff


	//----- nvinfo : EIATTR_MERCURY_ISA_VERSION
	.align		4
        /*00c0*/ 	.byte	0x03, 0x5f
        /*00c2*/ 	.short	0x0101


	//----- nvinfo : EIATTR_VRC_CTA_INIT_COUNT
	.align		4
        /*00c4*/ 	.byte	0x02, 0x4a
	.zero		1
	.zero		1


	//----- nvinfo : EIATTR_EXIT_INSTR_OFFSETS
	.align		4
        /*00c8*/ 	.byte	0x04, 0x1c
        /*00ca*/ 	.short	(.L_225 - .L_224)


	//   ....[0]....
.L_224:
        /*00cc*/ 	.word	0x000000d0


	//   ....[1]....
        /*00d0*/ 	.word	0x000008f0


	//----- nvinfo : EIATTR_CRS_STACK_SIZE
	.align		4
.L_225:
        /*00d4*/ 	.byte	0x04, 0x1e
        /*00d6*/ 	.short	(.L_227 - .L_226)
.L_226:
        /*00d8*/ 	.word	0x00000000


	//----- nvinfo : EIATTR_CBANK_PARAM_SIZE
	.align		4
.L_227:
        /*00dc*/ 	.byte	0x03, 0x19
        /*00de*/ 	.short	0x0034


	//----- nvinfo : EIATTR_PARAM_CBANK
	.align		4
        /*00e0*/ 	.byte	0x04, 0x0a
        /*00e2*/ 	.short	(.L_229 - .L_228)
	.align		4
.L_228:
        /*00e4*/ 	.word	index@(.nv.constant0._ZN7mmoment25preprocessBGRToRGBFloatNNEPKhPfiiiiifiif)
        /*00e8*/ 	.short	0x0380
        /*00ea*/ 	.short	0x0034


	//----- nvinfo : EIATTR_SW_WAR
	.align		4
.L_229:
        /*00ec*/ 	.byte	0x04, 0x36
        /*00ee*/ 	.short	(.L_231 - .L_230)
.L_230:
        /*00f0*/ 	.word	0x00000008
.L_231:


//--------------------- .nv.info._ZN7mmoment17warpFaceToArcFaceEPKhPfiiiffffff --------------------------
	.section	.nv.info._ZN7mmoment17warpFaceToArcFaceEPKhPfiiiffffff,"",@"SHT_CUDA_INFO"
	.sectionflags	@""
	.align	4


	//----- nvinfo : EIATTR_CUDA_API_VERSION
	.align		4
        /*0000*/ 	.byte	0x04, 0x37
        /*0002*/ 	.short	(.L_233 - .L_232)
.L_232:
        /*0004*/ 	.word	0x00000082


	//----- nvinfo : EIATTR_KPARAM_INFO
	.align		4
.L_233:
        /*0008*/ 	.byte	0x04, 0x17
        /*000a*/ 	.short	(.L_235 - .L_234)
.L_234:
        /*000c*/ 	.word	0x00000000
        /*0010*/ 	.short	0x000a
        /*0012*/ 	.short	0x0030
        /*0014*/ 	.byte	0x00, 0xf0, 0x11, 0x00


	//----- nvinfo : EIATTR_KPARAM_INFO
	.align		4
.L_235:
        /*0018*/ 	.byte	0x04, 0x17
        /*001a*/ 	.short	(.L_237 - .L_236)
.L_236:
        /*001c*/ 	.word	0x00000000
        /*0020*/ 	.short	0x0009
        /*0022*/ 	.short	0x002c
        /*0024*/ 	.byte	0x00, 0xf0, 0x11, 0x00


	//----- nvinfo : EIATTR_KPARAM_INFO
	.align		4
.L_237:
        /*0028*/ 	.byte	0x04, 0x17
        /*002a*/ 	.short	(.L_239 - .L_238)
.L_238:
        /*002c*/ 	.word	0x00000000
        /*0030*/ 	.short	0x0008
        /*0032*/ 	.short	0x0028
        /*0034*/ 	.byte	0x00, 0xf0, 0x11, 0x00


	//----- nvinfo : EIATTR_KPARAM_INFO
	.align		4
.L_239:
        /*0038*/ 	.byte	0x04, 0x17
        /*003a*/ 	.short	(.L_241 - .L_240)
.L_240:
        /*003c*/ 	.word	0x00000000
        /*0040*/ 	.short	0x0007
        /*0042*/ 	.short	0x0024
        /*0044*/ 	.byte	0x00, 0xf0, 0x11, 0x00


	//----- nvinfo : EIATTR_KPARAM_INFO
	.align		4
.L_241:
        /*0048*/ 	.byte	0x04, 0x17
        /*004a*/ 	.short	(.L_243 - .L_242)
.L_242:
        /*004c*/ 	.word	0x00000000
        /*0050*/ 	.short	0x0006
        /*0052*/ 	.short	0x0020
        /*0054*/ 	.byte	0x00, 0xf0, 0x11, 0x00


	//----- nvinfo : EIATTR_KPARAM_INFO
	.align		4
.L_243:
        /*0058*/ 	.byte	0x04, 0x17
        /*005a*/ 	.short	(.L_245 - .L_244)
.L_244:
        /*005c*/ 	.word	0x00000000
        /*0060*/ 	.short	0x0005
        /*0062*/ 	.short	0x001c
        /*0064*/ 	.byte	0x00, 0xf0, 0x11, 0x00


	//----- nvinfo : EIATTR_KPARAM_INFO
	.align		4
.L_245:
        /*0068*/ 	.byte	0x04, 0x17
        /*006a*/ 	.short	(.L_247 - .L_246)
.L_246:
        /*006c*/ 	.word	0x00000000
        /*0070*/ 	.short	0x0004
        /*0072*/ 	.short	0x0018
        /*0074*/ 	.byte	0x00, 0xf0, 0x11, 0x00


	//----- nvinfo : EIATTR_KPARAM_INFO
	.align		4
.L_247:
        /*0078*/ 	.byte	0x04, 0x17
        /*007a*/ 	.short	(.L_249 - .L_248)
.L_248:
        /*007c*/ 	.word	0x00000000
        /*0080*/ 	.short	0x0003
        /*0082*/ 	.short	0x0014
        /*0084*/ 	.byte	0x00, 0xf0, 0x11, 0x00


	//----- nvinfo : EIATTR_KPARAM_INFO
	.align		4
.L_249:
        /*0088*/ 	.byte	0x04, 0x17
        /*008a*/ 	.short	(.L_251 - .L_250)
.L_250:
        /*008c*/ 	.word	0x00000000
        /*0090*/ 	.short	0x0002
        /*0092*/ 	.short	0x0010
        /*0094*/ 	.byte	0x00, 0xf0, 0x11, 0x00


	//----- nvinfo : EIATTR_KPARAM_INFO
	.align		4
.L_251:
        /*0098*/ 	.byte	0x04, 0x17
        /*009a*/ 	.short	(.L_253 - .L_252)
.L_252:
        /*009c*/ 	.word	0x00000000
        /*00a0*/ 	.short	0x0001
        /*00a2*/ 	.short	0x0008
        /*00a4*/ 	.byte	0x00, 0xf5, 0x21, 0x00


	//----- nvinfo : EIATTR_KPARAM_INFO
	.align		4
.L_253:
        /*00a8*/ 	.byte	0x04, 0x17
        /*00aa*/ 	.short	(.L_255 - .L_254)
.L_254:
        /*00ac*/ 	.word	0x00000000
        /*00b0*/ 	.short	0x0000
        /*00b2*/ 	.short	0x0000
        /*00b4*/ 	.byte	0x00, 0xf5, 0x21, 0x00


	//----- nvinfo : EIATTR_SPARSE_MMA_MASK
	.align		4
.L_255:
        /*00b8*/ 	.byte	0x03, 0x50
        /*00ba*/ 	.short	0x0000


	//----- nvinfo : EIATTR_MAXREG_COUNT
	.align		4
        /*00bc*/ 	.byte	0x03, 0x1b
        /*00be*/ 	.short	0x00ff


	//----- nvinfo : EIATTR_MERCURY_ISA_VERSION
	.align		4
        /*00c0*/ 	.byte	0x03, 0x5f
        /*00c2*/ 	.short	0x0101


	//----- nvinfo : EIATTR_VRC_CTA_INIT_COUNT
	.align		4
        /*00c4*/ 	.byte	0x02, 0x4a
	.zero		1
	.zero		1


	//----- nvinfo : EIATTR_EXIT_INSTR_OFFSETS
	.align		4
        /*00c8*/ 	.byte	0x04, 0x1c
        /*00ca*/ 	.short	(.L_257 - .L_256)


	//   ....[0]....
.L_256:
        /*00cc*/ 	.word	0x000000b0


	//   ....[1]....
        /*00d0*/ 	.word	0x00000940


	//----- nvinfo : EIATTR_CRS_STACK_SIZE
	.align		4
.L_257:
        /*00d4*/ 	.byte	0x04, 0x1e
        /*00d6*/ 	.short	(.L_259 - .L_258)
.L_258:
        /*00d8*/ 	.word	0x00000000


	//----- nvinfo : EIATTR_CBANK_PARAM_SIZE
	.align		4
.L_259:
        /*00dc*/ 	.byte	0x03, 0x19
        /*00de*/ 	.short	0x0034


	//----- nvinfo : EIATTR_PARAM_CBANK
	.align		4
        /*00e0*/ 	.byte	0x04, 0x0a
        /*00e2*/ 	.short	(.L_261 - .L_260)
	.align		4
.L_260:
        /*00e4*/ 	.word	index@(.nv.constant0._ZN7mmoment17warpFaceToArcFaceEPKhPfiiiffffff)
        /*00e8*/ 	.short	0x0380
        /*00ea*/ 	.short	0x0034


	//----- nvinfo : EIATTR_SW_WAR
	.align		4
.L_261:
        /*00ec*/ 	.byte	0x04, 0x36
        /*00ee*/ 	.short	(.L_263 - .L_262)
.L_262:
        /*00f0*/ 	.word	0x00000008
.L_263:


//--------------------- .nv.info._ZN7mmoment18cropBGRxToRGBFloatEPKhPfiiiiiiiiif --------------------------
	.section	.nv.info._ZN7mmoment18cropBGRxToRGBFloatEPKhPfiiiiiiiiif,"",@"SHT_CUDA_INFO"
	.sectionflags	@""
	.align	4


	//----- nvinfo : EIATTR_CUDA_API_VERSION
	.align		4
        /*0000*/ 	.byte	0x04, 0x37
        /*0002*/ 	.short	(.L_265 - .L_264)
.L_264:
        /*0004*/ 	.word	0x00000082


	//----- nvinfo : EIATTR_KPARAM_INFO
	.align		4
.L_265:
        /*0008*/ 	.byte	0x04, 0x17
        /*000a*/ 	.short	(.L_267 - .L_266)
.L_266:
        /*000c*/ 	.word	0x00000000
        /*0010*/ 	.short	0x000b
        /*0012*/ 	.short	0x0034
        /*0014*/ 	.byte	0x00, 0xf0, 0x11, 0x00


	//----- nvinfo : EIATTR_KPARAM_INFO
	.align		4
.L_267:
        /*0018*/ 	.byte	0x04, 0x17
        /*001a*/ 	.short	(.L_269 - .L_268)
.L_268:
        /*001c*/ 	.word	0x00000000
        /*0020*/ 	.short	0x000a
        /*0022*/ 	.short	0x0030
        /*0024*/ 	.byte	0x00, 0xf0, 0x11, 0x00


	//----- nvinfo : EIATTR_KPARAM_INFO
	.align		4
.L_269:
        /*0028*/ 	.byte	0x04, 0x17
        /*002a*/ 	.short	(.L_271 - .L_270)
.L_270:
        /*002c*/ 	.word	0x00000000
        /*0030*/ 	.short	0x0009
        /*0032*/ 	.short	0x002c
        /*0034*/ 	.byte	0x00, 0xf0, 0x11, 0x00


	//----- nvinfo : EIATTR_KPARAM_INFO
	.align		4
.L_271:
        /*0038*/ 	.byte	0x04, 0x17
        /*003a*/ 	.short	(.L_273 - .L_272)
.L_272:
        /*003c*/ 	.word	0x00000000
        /*0040*/ 	.short	0x0008
        /*0042*/ 	.short	0x0028
        /*0044*/ 	.byte	0x00, 0xf0, 0x11, 0x00


	//----- nvinfo : EIATTR_KPARAM_INFO
	.align		4
.L_273:
        /*0048*/ 	.byte	0x04, 0x17
        /*004a*/ 	.short	(.L_275 - .L_274)
.L_274:
        /*004c*/ 	.word	0x00000000
        /*0050*/ 	.short	0x0007
        /*0052*/ 	.short	0x0024
        /*0054*/ 	.byte	0x00, 0xf0, 0x11, 0x00


	//----- nvinfo : EIATTR_KPARAM_INFO
	.align		4
.L_275:
        /*0058*/ 	.byte	0x04, 0x17
        /*005a*/ 	.short	(.L_277 - .L_276)
.L_276:
        /*005c*/ 	.word	0x00000000
        /*0060*/ 	.short	0x0006
        /*0062*/ 	.short	0x0020
        /*0064*/ 	.byte	0x00, 0xf0, 0x11, 0x00


	//----- nvinfo : EIATTR_KPARAM_INFO
	.align		4
.L_277:
        /*0068*/ 	.byte	0x04, 0x17
        /*006a*/ 	.short	(.L_279 - .L_278)
.L_278:
        /*006c*/ 	.word	0x00000000
        /*0070*/ 	.short	0x0005
        /*0072*/ 	.short	0x001c
        /*0074*/ 	.byte	0x00, 0xf0, 0x11, 0x00


	//----- nvinfo : EIATTR_KPARAM_INFO
	.align		4
.L_279:
        /*0078*/ 	.byte	0x04, 0x17
        /*007a*/ 	.short	(.L_281 - .L_280)
.L_280:
        /*007c*/ 	.word	0x00000000
        /*0080*/ 	.short	0x0004
        /*0082*/ 	.short	0x0018
        /*0084*/ 	.byte	0x00, 0xf0, 0x11, 0x00


	//----- nvinfo : EIATTR_KPARAM_INFO
	.align		4
.L_281:
        /*0088*/ 	.byte	0x04, 0x17
        /*008a*/ 	.short	(.L_283 - .L_282)
.L_282:
        /*008c*/ 	.word	0x00000000
        /*0090*/ 	.short	0x0003
        /*0092*/ 	.short	0x0014
        /*0094*/ 	.byte	0x00, 0xf0, 0x11, 0x00


	//----- nvinfo : EIATTR_KPARAM_INFO
	.align		4
.L_283:
        /*0098*/ 	.byte	0x04, 0x17
        /*009a*/ 	.short	(.L_285 - .L_284)
.L_284:
        /*009c*/ 	.word	0x00000000
        /*00a0*/ 	.short	0x0002
        /*00a2*/ 	.short	0x0010
        /*00a4*/ 	.byte	0x00, 0xf0, 0x11, 0x00


	//----- nvinfo : EIATTR_KPARAM_INFO
	.align		4
.L_285:
        /*00a8*/ 	.byte	0x04, 0x17
        /*00aa*/ 	.short	(.L_287 - .L_286)
.L_286:
        /*00ac*/ 	.word	0x00000000
        /*00b0*/ 	.short	0x0001
        /*00b2*/ 	.short	0x0008
        /*00b4*/ 	.byte	0x00, 0xf5, 0x21, 0x00


	//----- nvinfo : EIATTR_KPARAM_INFO
	.align		4
.L_287:
        /*00b8*/ 	.byte	0x04, 0x17
        /*00ba*/ 	.short	(.L_289 - .L_288)
.L_288:
        /*00bc*/ 	.word	0x00000000
        /*00c0*/ 	.short	0x0000
        /*00c2*/ 	.short	0x0000
        /*00c4*/ 	.byte	0x00, 0xf5, 0x21, 0x00


	//----- nvinfo : EIATTR_SPARSE_MMA_MASK
	.align		4
.L_289:
        /*00c8*/ 	.byte	0x03, 0x50
        /*00ca*/ 	.short	0x0000


	//----- nvinfo : EIATTR_MAXREG_COUNT
	.align		4
        /*00cc*/ 	.byte	0x03, 0x1b
        /*00ce*/ 	.short	0x00ff


	//----- nvinfo : EIATTR_MERCURY_ISA_VERSION
	.align		4
        /*00d0*/ 	.byte	0x03, 0x5f
        /*00d2*/ 	.short	0x0101


	//----- nvinfo : EIATTR_VRC_CTA_INIT_COUNT
	.align		4
        /*00d4*/ 	.byte	0x02, 0x4a
	.zero		1
	.zero		1


	//----- nvinfo : EIATTR_EXIT_INSTR_OFFSETS
	.align		4
        /*00d8*/ 	.byte	0x04, 0x1c
        /*00da*/ 	.short	(.L_291 - .L_290)


	//   ....[0]....
.L_290:
        /*00dc*/ 	.word	0x000000d0


	//   ....[1]....
        /*00e0*/ 	.word	0x00000b50


	//----- nvinfo : EIATTR_CRS_STACK_SIZE
	.align		4
.L_291:
        /*00e4*/ 	.byte	0x04, 0x1e
        /*00e6*/ 	.short	(.L_293 - .L_292)
.L_292:
        /*00e8*/ 	.word	0x00000000


	//----- nvinfo : EIATTR_CBANK_PARAM_SIZE
	.align		4
.L_293:
        /*00ec*/ 	.byte	0x03, 0x19
        /*00ee*/ 	.short	0x0038


	//----- nvinfo : EIATTR_PARAM_CBANK
	.align		4
        /*00f0*/ 	.byte	0x04, 0x0a
        /*00f2*/ 	.short	(.L_295 - .L_294)
	.align		4
.L_294:
        /*00f4*/ 	.word	index@(.nv.constant0._ZN7mmoment18cropBGRxToRGBFloatEPKhPfiiiiiiiiif)
        /*00f8*/ 	.short	0x0380
        /*00fa*/ 	.short	0x0038


	//----- nvinfo : EIATTR_SW_WAR
	.align		4
.L_295:
        /*00fc*/ 	.byte	0x04, 0x36
        /*00fe*/ 	.short	(.L_297 - .L_296)
.L_296:
        /*0100*/ 	.word	0x00000008
.L_297:


//--------------------- .nv.info._ZN7mmoment35preprocessBGRxToRGBFloatRotate90CCWEPKhPfiiiiifiif --------------------------
	.section	.nv.info._ZN7mmoment35preprocessBGRxToRGBFloatRotate90CCWEPKhPfiiiiifiif,"",@"SHT_CUDA_INFO"
	.sectionflags	@""
	.align	4


	//----- nvinfo : EIATTR_CUDA_API_VERSION
	.align		4
        /*0000*/ 	.byte	0x04, 0x37
        /*0002*/ 	.short	(.L_299 - .L_298)
.L_298:
        /*0004*/ 	.word	0x00000082


	//----- nvinfo : EIATTR_KPARAM_INFO
	.align		4
.L_299:
        /*0008*/ 	.byte	0x04, 0x17
        /*000a*/ 	.short	(.L_301 - .L_300)
.L_300:
        /*000c*/ 	.word	0x00000000
        /*0010*/ 	.short	0x000a
        /*0012*/ 	.short	0x0030
        /*0014*/ 	.byte	0x00, 0xf0, 0x11, 0x00


	//----- nvinfo : EIATTR_KPARAM_INFO
	.align		4
.L_301:
        /*0018*/ 	.byte	0x04, 0x17
        /*001a*/ 	.short	(.L_303 - .L_302)
.L_302:
        /*001c*/ 	.word	0x00000000
        /*0020*/ 	.short	0x0009
        /*0022*/ 	.short	0x002c
        /*0024*/ 	.byte	0x00, 0xf0, 0x11, 0x00


	//----- nvinfo : EIATTR_KPARAM_INFO
	.align		4
.L_303:
        /*0028*/ 	.byte	0x04, 0x17
        /*002a*/ 	.short	(.L_305 - .L_304)
.L_304:
        /*002c*/ 	.word	0x00000000
        /*0030*/ 	.short	0x0008
        /*0032*/ 	.short	0x0028
        /*0034*/ 	.byte	0x00, 0xf0, 0x11, 0x00


	//----- nvinfo : EIATTR_KPARAM_INFO
	.align		4
.L_305:
        /*0038*/ 	.byte	0x04, 0x17
        /*003a*/ 	.short	(.L_307 - .L_306)
.L_306:
        /*003c*/ 	.word	0x00000000
        /*0040*/ 	.short	0x0007
        /*0042*/ 	.short	0x0024
        /*0044*/ 	.byte	0x00, 0xf0, 0x11, 0x00


	//----- nvinfo : EIATTR_KPARAM_INFO
	.align		4
.L_307:
        /*0048*/ 	.byte	0x04, 0x17
        /*004a*/ 	.short	(.L_309 - .L_308)
.L_308:
        /*004c*/ 	.word	0x00000000
        /*0050*/ 	.short	0x0006
        /*0052*/ 	.short	0x0020
        /*0054*/ 	.byte	0x00, 0xf0, 0x11, 0x00


	//----- nvinfo : EIATTR_KPARAM_INFO
	.align		4
.L_309:
        /*0058*/ 	.byte	0x04, 0x17
        /*005a*/ 	.short	(.L_311 - .L_310)
.L_310:
        /*005c*/ 	.word	0x00000000
        /*0060*/ 	.short	0x0005
        /*0062*/ 	.short	0x001c
        /*0064*/ 	.byte	0x00, 0xf0, 0x11, 0x00


	//----- nvinfo : EIATTR_KPARAM_INFO
	.align		4
.L_311:
        /*0068*/ 	.byte	0x04, 0x17
        /*006a*/ 	.short	(.L_313 - .L_312)
.L_312:
        /*006c*/ 	.word	0x00000000
        /*0070*/ 	.short	0x0004
        /*0072*/ 	.short	0x0018
        /*0074*/ 	.byte	0x00, 0xf0, 0x11, 0x00


	//----- nvinfo : EIATTR_KPARAM_INFO
	.align		4
.L_313:
        /*0078*/ 	.byte	0x04, 0x17
        /*007a*/ 	.short	(.L_315 - .L_314)
.L_314:
        /*007c*/ 	.word	0x00000000
        /*0080*/ 	.short	0x0003
        /*0082*/ 	.short	0x0014
        /*0084*/ 	.byte	0x00, 0xf0, 0x11, 0x00


	//----- nvinfo : EIATTR_KPARAM_INFO
	.align		4
.L_315:
        /*0088*/ 	.byte	0x04, 0x17
        /*008a*/ 	.short	(.L_317 - .L_316)
.L_316:
        /*008c*/ 	.word	0x00000000
        /*0090*/ 	.short	0x0002
        /*0092*/ 	.short	0x0010
        /*0094*/ 	.byte	0x00, 0xf0, 0x11, 0x00


	//----- nvinfo : EIATTR_KPARAM_INFO
	.align		4
.L_317:
        /*0098*/ 	.byte	0x04, 0x17
        /*009a*/ 	.short	(.L_319 - .L_318)
.L_318:
        /*009c*/ 	.word	0x00000000
        /*00a0*/ 	.short	0x0001
        /*00a2*/ 	.short	0x0008
        /*00a4*/ 	.byte	0x00, 0xf5, 0x21, 0x00


	//----- nvinfo : EIATTR_KPARAM_INFO
	.align		4
.L_319:
        /*00a8*/ 	.byte	0x04, 0x17
        /*00aa*/ 	.short	(.L_321 - .L_320)
.L_320:
        /*00ac*/ 	.word	0x00000000
        /*00b0*/ 	.short	0x0000
        /*00b2*/ 	.short	0x0000
        /*00b4*/ 	.byte	0x00, 0xf5, 0x21, 0x00


	//----- nvinfo : EIATTR_SPARSE_MMA_MASK
	.align		4
.L_321:
        /*00b8*/ 	.byte	0x03, 0x50
        /*00ba*/ 	.short	0x0000


	//----- nvinfo : EIATTR_MAXREG_COUNT
	.align		4
        /*00bc*/ 	.byte	0x03, 0x1b
        /*00be*/ 	.short	0x00ff


	//----- nvinfo : EIATTR_MERCURY_ISA_VERSION
	.align		4
        /*00c0*/ 	.byte	0x03, 0x5f
        /*00c2*/ 	.short	0x0101


	//----- nvinfo : EIATTR_VRC_CTA_INIT_COUNT
	.align		4
        /*00c4*/ 	.byte	0x02, 0x4a
	.zero		1
	.zero		1


	//----- nvinfo : EIATTR_EXIT_INSTR_OFFSETS
	.align		4
        /*00c8*/ 	.byte	0x04, 0x1c
        /*00ca*/ 	.short	(.L_323 - .L_322)


	//   ....[0]....
.L_322:
        /*00cc*/ 	.word	0x000000d0


	//   ....[1]....
        /*00d0*/ 	.word	0x000008c0


	//----- nvinfo : EIATTR_CRS_STACK_SIZE
	.align		4
.L_323:
        /*00d4*/ 	.byte	0x04, 0x1e
        /*00d6*/ 	.short	(.L_325 - .L_324)
.L_324:
        /*00d8*/ 	.word	0x00000000


	//----- nvinfo : EIATTR_CBANK_PARAM_SIZE
	.align		4
.L_325:
        /*00dc*/ 	.byte	0x03, 0x19
        /*00de*/ 	.short	0x0034


	//----- nvinfo : EIATTR_PARAM_CBANK
	.align		4
        /*00e0*/ 	.byte	0x04, 0x0a
        /*00e2*/ 	.short	(.L_327 - .L_326)
	.align		4
.L_326:
        /*00e4*/ 	.word	index@(.nv.constant0._ZN7mmoment35preprocessBGRxToRGBFloatRotate90CCWEPKhPfiiiiifiif)
        /*00e8*/ 	.short	0x0380
        /*00ea*/ 	.short	0x0034


	//----- nvinfo : EIATTR_SW_WAR
	.align		4
.L_327:
        /*00ec*/ 	.byte	0x04, 0x36
        /*00ee*/ 	.short	(.L_329 - .L_328)
.L_328:
        /*00f0*/ 	.word	0x00000008
.L_329:


//--------------------- .nv.info._ZN7mmoment26preprocessBGRxToRGBFloatNNEPKhPfiiiiiffiif --------------------------
	.section	.nv.info._ZN7mmoment26preprocessBGRxToRGBFloatNNEPKhPfiiiiiffiif,"",@"SHT_CUDA_INFO"
	.sectionflags	@""
	.align	4


	//----- nvinfo : EIATTR_CUDA_API_VERSION
	.align		4
        /*0000*/ 	.byte	0x04, 0x37
        /*0002*/ 	.short	(.L_331 - .L_330)
.L_330:
        /*0004*/ 	.word	0x00000082


	//----- nvinfo : EIATTR_KPARAM_INFO
	.align		4
.L_331:
        /*0008*/ 	.byte	0x04, 0x17
        /*000a*/ 	.short	(.L_333 - .L_332)
.L_332:
        /*000c*/ 	.word	0x00000000
        /*0010*/ 	.short	0x000b
        /*0012*/ 	.short	0x0034
        /*0014*/ 	.byte	0x00, 0xf0, 0x11, 0x00


	//----- nvinfo : EIATTR_KPARAM_INFO
	.align		4
.L_333:
        /*0018*/ 	.byte	0x04, 0x17
        /*001a*/ 	.short	(.L_335 - .L_334)
.L_334:
        /*001c*/ 	.word	0x00000000
        /*0020*/ 	.short	0x000a
        /*0022*/ 	.short	0x0030
        /*0024*/ 	.byte	0x00, 0xf0, 0x11, 0x00


	//----- nvinfo : EIATTR_KPARAM_INFO
	.align		4
.L_335:
        /*0028*/ 	.byte	0x04, 0x17
        /*002a*/ 	.short	(.L_337 - .L_336)
.L_336:
        /*002c*/ 	.word	0x00000000
        /*0030*/ 	.short	0x0009
        /*0032*/ 	.short	0x002c
        /*0034*/ 	.byte	0x00, 0xf0, 0x11, 0x00


	//----- nvinfo : EIATTR_KPARAM_INFO
	.align		4
.L_337:
        /*0038*/ 	.byte	0x04, 0x17
        /*003a*/ 	.short	(.L_339 - .L_338)
.L_338:
        /*003c*/ 	.word	0x00000000
        /*0040*/ 	.short	0x0008
        /*0042*/ 	.short	0x0028
        /*0044*/ 	.byte	0x00, 0xf0, 0x11, 0x00


	//----- nvinfo : EIATTR_KPARAM_INFO
	.align		4
.L_339:
        /*0048*/ 	.byte	0x04, 0x17
        /*004a*/ 	.short	(.L_341 - .L_340)
.L_340:
        /*004c*/ 	.word	0x00000000
        /*0050*/ 	.short	0x0007
        /*0052*/ 	.short	0x0024
        /*0054*/ 	.byte	0x00, 0xf0, 0x11, 0x00


	//----- nvinfo : EIATTR_KPARAM_INFO
	.align		4
.L_341:
        /*0058*/ 	.byte	0x04, 0x17
        /*005a*/ 	.short	(.L_343 - .L_342)
.L_342:
        /*005c*/ 	.word	0x00000000
        /*0060*/ 	.short	0x0006
        /*0062*/ 	.short	0x0020
        /*0064*/ 	.byte	0x00, 0xf0, 0x11, 0x00


	//----- nvinfo : EIATTR_KPARAM_INFO
	.align		4
.L_343:
        /*0068*/ 	.byte	0x04, 0x17
        /*006a*/ 	.short	(.L_345 - .L_344)
.L_344:
        /*006c*/ 	.word	0x00000000
        /*0070*/ 	.short	0x0005
        /*0072*/ 	.short	0x001c
        /*0074*/ 	.byte	0x00, 0xf0, 0x11, 0x00


	//----- nvinfo : EIATTR_KPARAM_INFO
	.align		4
.L_345:
        /*0078*/ 	.byte	0x04, 0x17
        /*007a*/ 	.short	(.L_347 - .L_346)
.L_346:
        /*007c*/ 	.word	0x00000000
        /*0080*/ 	.short	0x0004
        /*0082*/ 	.short	0x0018
        /*0084*/ 	.byte	0x00, 0xf0, 0x11, 0x00


	//----- nvinfo : EIATTR_KPARAM_INFO
	.align		4
.L_347:
        /*0088*/ 	.byte	0x04, 0x17
        /*008a*/ 	.short	(.L_349 - .L_348)
.L_348:
        /*008c*/ 	.word	0x00000000
        /*0090*/ 	.short	0x0003
        /*0092*/ 	.short	0x0014
        /*0094*/ 	.byte	0x00, 0xf0, 0x11, 0x00


	//----- nvinfo : EIATTR_KPARAM_INFO
	.align		4
.L_349:
        /*0098*/ 	.byte	0x04, 0x17
        /*009a*/ 	.short	(.L_351 - .L_350)
.L_350:
        /*009c*/ 	.word	0x00000000
        /*00a0*/ 	.short	0x0002
        /*00a2*/ 	.short	0x0010
        /*00a4*/ 	.byte	0x00, 0xf0, 0x11, 0x00


	//----- nvinfo : EIATTR_KPARAM_INFO
	.align		4
.L_351:
        /*00a8*/ 	.byte	0x04, 0x17
        /*00aa*/ 	.short	(.L_353 - .L_352)
.L_352:
        /*00ac*/ 	.word	0x00000000
        /*00b0*/ 	.short	0x0001
        /*00b2*/ 	.short	0x0008
        /*00b4*/ 	.byte	0x00, 0xf5, 0x21, 0x00


	//----- nvinfo : EIATTR_KPARAM_INFO
	.align		4
.L_353:
        /*00b8*/ 	.byte	0x04, 0x17
        /*00ba*/ 	.short	(.L_355 - .L_354)
.L_354:
        /*00bc*/ 	.word	0x00000000
        /*00c0*/ 	.short	0x0000
        /*00c2*/ 	.short	0x0000
        /*00c4*/ 	.byte	0x00, 0xf5, 0x21, 0x00


	//----- nvinfo : EIATTR_SPARSE_MMA_MASK
	.align		4
.L_355:
        /*00c8*/ 	.byte	0x03, 0x50
        /*00ca*/ 	.short	0x0000


	//----- nvinfo : EIATTR_MAXREG_COUNT
	.align		4
        /*00cc*/ 	.byte	0x03, 0x1b
        /*00ce*/ 	.short	0x00ff


	//----- nvinfo : EIATTR_MERCURY_ISA_VERSION
	.align		4
        /*00d0*/ 	.byte	0x03, 0x5f
        /*00d2*/ 	.short	0x0101


	//----- nvinfo : EIATTR_VRC_CTA_INIT_COUNT
	.align		4
        /*00d4*/ 	.byte	0x02, 0x4a
	.zero		1
	.zero		1


	//----- nvinfo : EIATTR_EXIT_INSTR_OFFSETS
	.align		4
        /*00d8*/ 	.byte	0x04, 0x1c
        /*00da*/ 	.short	(.L_357 - .L_356)


	//   ....[0]....
.L_356:
        /*00dc*/ 	.word	0x000000d0


	//   ....[1]....
        /*00e0*/ 	.word	0x00000880


	//----- nvinfo : EIATTR_CRS_STACK_SIZE
	.align		4
.L_357:
        /*00e4*/ 	.byte	0x04, 0x1e
        /*00e6*/ 	.short	(.L_359 - .L_358)
.L_358:
        /*00e8*/ 	.word	0x00000000


	//----- nvinfo : EIATTR_CBANK_PARAM_SIZE
	.align		4
.L_359:
        /*00ec*/ 	.byte	0x03, 0x19
        /*00ee*/ 	.short	0x0038


	//----- nvinfo : EIATTR_PARAM_CBANK
	.align		4
        /*00f0*/ 	.byte	0x04, 0x0a
        /*00f2*/ 	.short	(.L_361 - .L_360)
	.align		4
.L_360:
        /*00f4*/ 	.word	index@(.nv.constant0._ZN7mmoment26preprocessBGRxToRGBFloatNNEPKhPfiiiiiffiif)
        /*00f8*/ 	.short	0x0380
        /*00fa*/ 	.short	0x0038


	//----- nvinfo : EIATTR_SW_WAR
	.align		4
.L_361:
        /*00fc*/ 	.byte	0x04, 0x36
        /*00fe*/ 	.short	(.L_363 - .L_362)
.L_362:
        /*0100*/ 	.word	0x00000008
.L_363:


//--------------------- .nv.info._ZN7mmoment24preprocessBGRxToRGBFloatEPKhPfiiiiiffiif --------------------------
	.section	.nv.info._ZN7mmoment24preprocessBGRxToRGBFloatEPKhPfiiiiiffiif,"",@"SHT_CUDA_INFO"
	.sectionflags	@""
	.align	4


	//----- nvinfo : EIATTR_CUDA_API_VERSION
	.align		4
        /*0000*/ 	.byte	0x04, 0x37
        /*0002*/ 	.short	(.L_365 - .L_364)
.L_364:
        /*0004*/ 	.word	0x00000082


	//----- nvinfo : EIATTR_KPARAM_INFO
	.align		4
.L_365:
        /*0008*/ 	.byte	0x04, 0x17
        /*000a*/ 	.short	(.L_367 - .L_366)
.L_366:
        /*000c*/ 	.word	0x00000000
        /*0010*/ 	.short	0x000b
        /*0012*/ 	.short	0x0034
        /*0014*/ 	.byte	0x00, 0xf0, 0x11, 0x00


	//----- nvinfo : EIATTR_KPARAM_INFO
	.align		4
.L_367:
        /*0018*/ 	.byte	0x04, 0x17
        /*001a*/ 	.short	(.L_369 - .L_368)
.L_368:
        /*001c*/ 	.word	0x00000000
        /*0020*/ 	.short	0x000a
        /*0022*/ 	.short	0x0030
        /*0024*/ 	.byte	0x00, 0xf0, 0x11, 0x00


	//----- nvinfo : EIATTR_KPARAM_INFO
	.align		4
.L_369:
        /*0028*/ 	.byte	0x04, 0x17
        /*002a*/ 	.short	(.L_371 - .L_370)
.L_370:
        /*002c*/ 	.word	0x00000000
        /*0030*/ 	.short	0x0009
        /*0032*/ 	.short	0x002c
        /*0034*/ 	.byte	0x00, 0xf0, 0x11, 0x00


	//----- nvinfo : EIATTR_KPARAM_INFO
	.align		4
.L_371:
        /*0038*/ 	.byte	0x04, 0x17
        /*003a*/ 	.short	(.L_373 - .L_372)
.L_372:
        /*003c*/ 	.word	0x00000000
        /*0040*/ 	.short	0x0008
        /*0042*/ 	.short	0x0028
        /*0044*/ 	.byte	0x00, 0xf0, 0x11, 0x00


	//----- nvinfo : EIATTR_KPARAM_INFO
	.align		4
.L_373:
        /*0048*/ 	.byte	0x04, 0x17
        /*004a*/ 	.short	(.L_375 - .L_374)
.L_374:
        /*004c*/ 	.word	0x00000000
        /*0050*/ 	.short	0x0007
        /*0052*/ 	.short	0x0024
        /*0054*/ 	.byte	0x00, 0xf0, 0x11, 0x00


	//----- nvinfo : EIATTR_KPARAM_INFO
	.align		4
.L_375:
        /*0058*/ 	.byte	0x04, 0x17
        /*005a*/ 	.short	(.L_377 - .L_376)
.L_376:
        /*005c*/ 	.word	0x00000000
        /*0060*/ 	.short	0x0006
        /*0062*/ 	.short	0x0020
        /*0064*/ 	.byte	0x00, 0xf0, 0x11, 0x00


	//----- nvinfo : EIATTR_KPARAM_INFO
	.align		4
.L_377:
        /*0068*/ 	.byte	0x04, 0x17
        /*006a*/ 	.short	(.L_379 - .L_378)
.L_378:
        /*006c*/ 	.word	0x00000000
        /*0070*/ 	.short	0x0005
        /*0072*/ 	.short	0x001c
        /*0074*/ 	.byte	0x00, 0xf0, 0x11, 0x00


	//----- nvinfo : EIATTR_KPARAM_INFO
	.align		4
.L_379:
        /*0078*/ 	.byte	0x04, 0x17
        /*007a*/ 	.short	(.L_381 - .L_380)
.L_380:
        /*007c*/ 	.word	0x00000000
        /*0080*/ 	.short	0x0004
        /*0082*/ 	.short	0x0018
        /*0084*/ 	.byte	0x00, 0xf0, 0x11, 0x00


	//----- nvinfo : EIATTR_KPARAM_INFO
	.align		4
.L_381:
        /*0088*/ 	.byte	0x04, 0x17
        /*008a*/ 	.short	(.L_383 - .L_382)
.L_382:
        /*008c*/ 	.word	0x00000000
        /*0090*/ 	.short	0x0003
        /*0092*/ 	.short	0x0014
        /*0094*/ 	.byte	0x00, 0xf0, 0x11, 0x00


	//----- nvinfo : EIATTR_KPARAM_INFO
	.align		4
.L_383:
        /*0098*/ 	.byte	0x04, 0x17
        /*009a*/ 	.short	(.L_385 - .L_384)
.L_384:
        /*009c*/ 	.word	0x00000000
        /*00a0*/ 	.short	0x0002
        /*00a2*/ 	.short	0x0010
        /*00a4*/ 	.byte	0x00, 0xf0, 0x11, 0x00


	//----- nvinfo : EIATTR_KPARAM_INFO
	.align		4
.L_385:
        /*00a8*/ 	.byte	0x04, 0x17
        /*00aa*/ 	.short	(.L_387 - .L_386)
.L_386:
        /*00ac*/ 	.word	0x00000000
        /*00b0*/ 	.short	0x0001
        /*00b2*/ 	.short	0x0008
        /*00b4*/ 	.byte	0x00, 0xf5, 0x21, 0x00


	//----- nvinfo : EIATTR_KPARAM_INFO
	.align		4
.L_387:
        /*00b8*/ 	.byte	0x04, 0x17
        /*00ba*/ 	.short	(.L_389 - .L_388)
.L_388:
        /*00bc*/ 	.word	0x00000000
        /*00c0*/ 	.short	0x0000
        /*00c2*/ 	.short	0x0000
        /*00c4*/ 	.byte	0x00, 0xf5, 0x21, 0x00


	//----- nvinfo : EIATTR_SPARSE_MMA_MASK
	.align		4
.L_389:
        /*00c8*/ 	.byte	0x03, 0x50
        /*00ca*/ 	.short	0x0000


	//----- nvinfo : EIATTR_MAXREG_COUNT
	.align		4
        /*00cc*/ 	.byte	0x03, 0x1b
        /*00ce*/ 	.short	0x00ff


	//----- nvinfo : EIATTR_MERCURY_ISA_VERSION
	.align		4
        /*00d0*/ 	.byte	0x03, 0x5f
        /*00d2*/ 	.short	0x0101


	//----- nvinfo : EIATTR_VRC_CTA_INIT_COUNT
	.align		4
        /*00d4*/ 	.byte	0x02, 0x4a
	.zero		1
	.zero		1


	//----- nvinfo : EIATTR_EXIT_INSTR_OFFSETS
	.align		4
        /*00d8*/ 	.byte	0x04, 0x1c
        /*00da*/ 	.short	(.L_391 - .L_390)


	//   ....[0]....
.L_390:
        /*00dc*/ 	.word	0x000000d0


	//   ....[1]....
        /*00e0*/ 	.word	0x00000c80


	//----- nvinfo : EIATTR_CRS_STACK_SIZE
	.align		4
.L_391:
        /*00e4*/ 	.byte	0x04, 0x1e
        /*00e6*/ 	.short	(.L_393 - .L_392)
.L_392:
        /*00e8*/ 	.word	0x00000000


	//----- nvinfo : EIATTR_CBANK_PARAM_SIZE
	.align		4
.L_393:
        /*00ec*/ 	.byte	0x03, 0x19
        /*00ee*/ 	.short	0x0038


	//----- nvinfo : EIATTR_PARAM_CBANK
	.align		4
        /*00f0*/ 	.byte	0x04, 0x0a
        /*00f2*/ 	.short	(.L_395 - .L_394)
	.align		4
.L_394:
        /*00f4*/ 	.word	index@(.nv.constant0._ZN7mmoment24preprocessBGRxToRGBFloatEPKhPfiiiiiffiif)
        /*00f8*/ 	.short	0x0380
        /*00fa*/ 	.short	0x0038


	//----- nvinfo : EIATTR_SW_WAR
	.align		4
.L_395:
        /*00fc*/ 	.byte	0x04, 0x36
        /*00fe*/ 	.short	(.L_397 - .L_396)
.L_396:
        /*0100*/ 	.word	0x00000008
.L_397:


//--------------------- .nv.callgraph             --------------------------
	.section	.nv.callgraph,"",@"SHT_CUDA_CALLGRAPH"
	.align	4
	.sectionentsize	8
	.align		4
        /*0000*/ 	.word	0x00000000
	.align		4
        /*0004*/ 	.word	0xffffffff
	.align		4
        /*0008*/ 	.word	0x00000000
	.align		4
        /*000c*/ 	.word	0xfffffffe
	.align		4
        /*0010*/ 	.word	0x00000000
	.align		4
        /*0014*/ 	.word	0xfffffffd
	.align		4
        /*0018*/ 	.word	0x00000000
	.align		4
        /*001c*/ 	.word	0xfffffffc


//--------------------- .text._ZN7mmoment31convertAlignedBGRToArcFaceInputEPKhPf --------------------------
	.section	.text._ZN7mmoment31convertAlignedBGRToArcFaceInputEPKhPf,"ax",@progbits
	.align	128
        .global         _ZN7mmoment31convertAlignedBGRToArcFaceInputEPKhPf
        .type           _ZN7mmoment31convertAlignedBGRToArcFaceInputEPKhPf,@function
        .size           _ZN7mmoment31convertAlignedBGRToArcFaceInputEPKhPf,(.L_x_192 - _ZN7mmoment31convertAlignedBGRToArcFaceInputEPKhPf)
        .other          _ZN7mmoment31convertAlignedBGRToArcFaceInputEPKhPf,@"STO_CUDA_ENTRY STV_DEFAULT"
_ZN7mmoment31convertAlignedBGRToArcFaceInputEPKhPf:
.text._ZN7mmoment31convertAlignedBGRToArcFaceInputEPKhPf:
[----:B------:R-:W-:Y:S01]  /*0000*/  LDC R1, c[0x0][0x37c] ;  /* 0x0000df00ff017b82 */ /* 0x000fe20000000800 */
[----:B------:R-:W0:Y:S07]  /*0010*/  S2R R0, SR_TID.Y ;  /* 0x0000000000007919 */ /* 0x000e2e0000002200 */
[----:B------:R-:W1:Y:S01]  /*0020*/  LDC R2, c[0x0][0x360] ;  /* 0x0000d800ff027b82 */ /* 0x000e620000000800 */
[----:B------:R-:W1:Y:S07]  /*0030*/  S2R R5, SR_TID.X ;  /* 0x0000000000057919 */ /* 0x000e6e0000002100 */
[----:B------:R-:W0:Y:S08]  /*0040*/  S2UR UR5, SR_CTAID.Y ;  /* 0x00000000000579c3 */ /* 0x000e300000002600 */
[----:B------:R-:W0:Y:S08]  /*0050*/  LDC R3, c[0x0][0x364] ;  /* 0x0000d900ff037b82 */ /* 0x000e300000000800 */
[----:B------:R-:W1:Y:S01]  /*0060*/  S2UR UR4, SR_CTAID.X ;  /* 0x00000000000479c3 */ /* 0x000e620000002500 */
[----:B0-----:R-:W-:-:S05]  /*0070*/  IMAD R3, R3, UR5, R0 ;  /* 0x0000000503037c24 */ /* 0x001fca000f8e0200 */
[----:B------:R-:W-:Y:S01]  /*0080*/  ISETP.GT.U32.AND P0, PT, R3, 0x6f, PT ;  /* 0x0000006f0300780c */ /* 0x000fe20003f04070 */
[----:B-1----:R-:W-:-:S05]  /*0090*/  IMAD R2, R2, UR4, R5 ;  /* 0x0000000402027c24 */ /* 0x002fca000f8e0205 */
[----:B------:R-:W-:-:S13]  /*00a0*/  ISETP.GT.OR P0, PT, R2, 0x6f, P0 ;  /* 0x0000006f0200780c */ /* 0x000fda0000704670 */
[----:B------:R-:W-:Y:S05]  /*00b0*/  @P0 EXIT ;  /* 0x000000000000094d */ /* 0x000fea0003800000 */
[----:B------:R-:W0:Y:S01]  /*00c0*/  LDCU.64 UR6, c[0x0][0x380] ;  /* 0x00007000ff0677ac */ /* 0x000e220008000a00 */
[----:B------:R-:W-:Y:S01]  /*00d0*/  IMAD R2, R3, 0x70, R2 ;  /* 0x0000007003027824 */ /* 0x000fe200078e0202 */
[----:B------:R-:W1:Y:S03]  /*00e0*/  LDCU.64 UR4, c[0x0][0x358] ;  /* 0x00006b00ff0477ac */ /* 0x000e660008000a00 */
[----:B------:R-:W-:-:S05]  /*00f0*/  IMAD R0, R2, 0x3, RZ ;  /* 0x0000000302007824 */ /* 0x000fca00078e02ff */
[----:B0-----:R-:W-:-:S04]  /*0100*/  IADD3 R6, P0, PT, R0, UR6, RZ ;  /* 0x0000000600067c10 */ /* 0x001fc8000ff1e0ff */
[----:B------:R-:W-:-:S05]  /*0110*/  LEA.HI.X.SX32 R7, R0, UR7, 0x1, P0 ;  /* 0x0000000700077c11 */ /* 0x000fca00080f0eff */
[----:B-1----:R-:W2:Y:S04]  /*0120*/  LDG.E.U8.CONSTANT R0, desc[UR4][R6.64+0x2] ;  /* 0x0000020406007981 */ /* 0x002ea8000c1e9100 */
[----:B------:R-:W3:Y:S04]  /*0130*/  LDG.E.U8.CONSTANT R3, desc[UR4][R6.64] ;  /* 0x0000000406037981 */ /* 0x000ee8000c1e9100 */
[----:B------:R3:W4:Y:S01]  /*0140*/  LDG.E.U8.CONSTANT R8, desc[UR4][R6.64+0x1] ;  /* 0x0000010406087981 */ /* 0x000722000c1e9100 */
[----:B------:R-:W-:Y:S01]  /*0150*/  IMAD.MOV.U32 R9, RZ, RZ, 0x3c008081 ;  /* 0x3c008081ff097424 */ /* 0x000fe200078e00ff */
[----:B------:R-:W-:Y:S01]  /*0160*/  BSSY.RECONVERGENT B0, `(.L_x_0) ;  /* 0x0000011000007945 */ /* 0x000fe20003800200 */
[----:B------:R-:W-:-:S04]  /*0170*/  IMAD.MOV.U32 R4, RZ, RZ, 0x42ff0000 ;  /* 0x42ff0000ff047424 */ /* 0x000fc800078e00ff */
[----:B------:R-:W-:-:S04]  /*0180*/  FFMA R5, R9, -R4, 1 ;  /* 0x3f80000009057423 */ /* 0x000fc80000000804 */
[----:B------:R-:W-:Y:S01]  /*0190*/  FFMA R5, R5, R9, 0.0078431377187371253967 ;  /* 0x3c00808105057423 */ /* 0x000fe20000000009 */
[----:B--2---:R-:W-:Y:S02]  /*01a0*/  I2FP.F32.U32 R0, R0 ;  /* 0x0000000000007245 */ /* 0x004fe40000201000 */
[----:B---3--:R-:W-:-:S03]  /*01b0*/  I2FP.F32.U32 R7, R3 ;  /* 0x0000000300077245 */ /* 0x008fc60000201000 */
[----:B------:R-:W-:Y:S01]  /*01c0*/  FADD R0, R0, -127.5 ;  /* 0xc2ff000000007421 */ /* 0x000fe20000000000 */
[----:B----4-:R-:W-:-:S03]  /*01d0*/  I2FP.F32.U32 R6, R8 ;  /* 0x0000000800067245 */ /* 0x010fc60000201000 */
[----:B------:R-:W0:Y:S01]  /*01e0*/  FCHK P0, R0, 127.5 ;  /* 0x42ff000000007902 */ /* 0x000e220000000000 */
[----:B------:R-:W-:-:S04]  /*01f0*/  FFMA R9, R0, R5, RZ ;  /* 0x0000000500097223 */ /* 0x000fc800000000ff */
[----:B------:R-:W-:-:S04]  /*0200*/  FFMA R10, R9, -127.5, R0 ;  /* 0xc2ff0000090a7823 */ /* 0x000fc80000000000 */
[----:B------:R-:W-:Y:S01]  /*0210*/  FFMA R5, R5, R10, R9 ;  /* 0x0000000a05057223 */ /* 0x000fe20000000009 */
[----:B0-----:R-:W-:Y:S06]  /*0220*/  @!P0 BRA `(.L_x_1) ;  /* 0x0000000000108947 */ /* 0x001fec0003800000 */
[----:B------:R-:W-:Y:S01]  /*0230*/  IMAD.MOV.U32 R3, RZ, RZ, R0 ;  /* 0x000000ffff037224 */ /* 0x000fe200078e0000 */
[----:B------:R-:W-:-:S07]  /*0240*/  MOV R8, 0x260 ;  /* 0x0000026000087802 */ /* 0x000fce0000000f00 */
[----:B------:R-:W-:Y:S05]  /*0250*/  CALL.REL.NOINC `($__internal_0_$__cuda_sm3x_div_rn_noftz_f32_slowpath) ;  /* 0x0000000000907944 */ /* 0x000fea0003c00000 */
[----:B------:R-:W-:-:S07]  /*0260*/  IMAD.MOV.U32 R5, RZ, RZ, R0 ;  /* 0x000000ffff057224 */ /* 0x000fce00078e0000 */
.L_x_1:
[----:B------:R-:W-:Y:S05]  /*0270*/  BSYNC.RECONVERGENT B0 ;  /* 0x0000000000007941 */ /* 0x000fea0003800200 */
.L_x_0:
[----:B------:R-:W-:Y:S01]  /*0280*/  FADD R3, R6, -127.5 ;  /* 0xc2ff000006037421 */ /* 0x000fe20000000000 */
[----:B------:R-:W-:Y:S01]  /*0290*/  IMAD.MOV.U32 R9, RZ, RZ, 0x3c008081 ;  /* 0x3c008081ff097424 */ /* 0x000fe200078e00ff */
[----:B------:R-:W-:Y:S02]  /*02a0*/  BSSY.RECONVERGENT B0, `(.L_x_2) ;  /* 0x000000b000007945 */ /* 0x000fe40003800200 */
[----:B------:R-:W0:Y:S01]  /*02b0*/  FCHK P0, R3, 127.5 ;  /* 0x42ff000003007902 */ /* 0x000e220000000000 */
[----:B------:R-:W-:-:S04]  /*02c0*/  FFMA R0, R9, -R4, 1 ;  /* 0x3f80000009007423 */ /* 0x000fc80000000804 */
[----:B------:R-:W-:-:S04]  /*02d0*/  FFMA R0, R0, R9, 0.0078431377187371253967 ;  /* 0x3c00808100007423 */ /* 0x000fc80000000009 */
[----:B------:R-:W-:-:S04]  /*02e0*/  FFMA R6, R0, R3, RZ ;  /* 0x0000000300067223 */ /* 0x000fc800000000ff */
[----:B------:R-:W-:-:S04]  /*02f0*/  FFMA R9, R6, -127.5, R3 ;  /* 0xc2ff000006097823 */ /* 0x000fc80000000003 */
[----:B------:R-:W-:Y:S01]  /*0300*/  FFMA R6, R0, R9, R6 ;  /* 0x0000000900067223 */ /* 0x000fe20000000006 */
[----:B0-----:R-:W-:Y:S06]  /*0310*/  @!P0 BRA `(.L_x_3) ;  /* 0x00000000000c8947 */ /* 0x001fec0003800000 */
[----:B------:R-:W-:-:S07]  /*0320*/  MOV R8, 0x340 ;  /* 0x0000034000087802 */ /* 0x000fce0000000f00 */
[----:B------:R-:W-:Y:S05]  /*0330*/  CALL.REL.NOINC `($__internal_0_$__cuda_sm3x_div_rn_noftz_f32_slowpath) ;  /* 0x0000000000587944 */ /* 0x000fea0003c00000 */
[----:B------:R-:W-:-:S07]  /*0340*/  IMAD.MOV.U32 R6, RZ, RZ, R0 ;  /* 0x000000ffff067224 */ /* 0x000fce00078e0000 */
.L_x_3:
[----:B------:R-:W-:Y:S05]  /*0350*/  BSYNC.RECONVERGENT B0 ;  /* 0x0000000000007941 */ /* 0x000fea0003800200 */
.L_x_2:
[----:B------:R-:W-:Y:S02]  /*0360*/  HFMA2 R9, -RZ, RZ, 1, -7.688999176025390625e-06 ;  /* 0x3c008081ff097431 */ /* 0x000fe400000001ff */
[----:B------:R-:W-:Y:S01]  /*0370*/  FADD R3, R7, -127.5 ;  /* 0xc2ff000007037421 */ /* 0x000fe20000000000 */
[----:B------:R-:W-:Y:S03]  /*0380*/  BSSY.RECONVERGENT B0, `(.L_x_4) ;  /* 0x000000b000007945 */ /* 0x000fe60003800200 */
        /* <DEDUP_REMOVED lines=10> */
.L_x_5:
[----:B------:R-:W-:Y:S05]  /*0430*/  BSYNC.RECONVERGENT B0 ;  /* 0x0000000000007941 */ /* 0x000fea0003800200 */
.L_x_4:
[----:B------:R-:W0:Y:S02]  /*0440*/  LDC.64 R8, c[0x0][0x388] ;  /* 0x0000e200ff087b82 */ /* 0x000e240000000a00 */
[----:B0-----:R-:W-:-:S05]  /*0450*/  IMAD.WIDE R2, R2, 0x4, R8 ;  /* 0x0000000402027825 */ /* 0x001fca00078e0208 */
[----:B------:R-:W-:Y:S04]  /*0460*/  STG.E desc[UR4][R2.64], R5 ;  /* 0x0000000502007986 */ /* 0x000fe8000c101904 */
[----:B------:R-:W-:Y:S04]  /*0470*/  STG.E desc[UR4][R2.64+0xc400], R6 ;  /* 0x00c4000602007986 */ /* 0x000fe8000c101904 */
[----:B------:R-:W-:Y:S01]  /*0480*/  STG.E desc[UR4][R2.64+0x18800], R7 ;  /* 0x0188000702007986 */ /* 0x000fe2000c101904 */
[----:B------:R-:W-:Y:S05]  /*0490*/  EXIT ;  /* 0x000000000000794d */ /* 0x000fea0003800000 */
        .weak           $__internal_0_$__cuda_sm3x_div_rn_noftz_f32_slowpath
        .type           $__internal_0_$__cuda_sm3x_div_rn_noftz_f32_slowpath,@function
        .size           $__internal_0_$__cuda_sm3x_div_rn_noftz_f32_slowpath,(.L_x_192 - $__internal_0_$__cuda_sm3x_div_rn_noftz_f32_slowpath)
$__internal_0_$__cuda_sm3x_div_rn_noftz_f32_slowpath:
[----:B------:R-:W-:Y:S01]  /*04a0*/  SHF.R.U32.HI R10, RZ, 0x17, R4 ;  /* 0x00000017ff0a7819 */ /* 0x000fe20000011604 */
[----:B------:R-:W-:Y:S01]  /*04b0*/  BSSY.RECONVERGENT B1, `(.L_x_6) ;  /* 0x0000064000017945 */ /* 0x000fe20003800200 */
[----:B------:R-:W-:Y:S01]  /*04c0*/  SHF.R.U32.HI R0, RZ, 0x17, R3 ;  /* 0x00000017ff007819 */ /* 0x000fe20000011603 */
[----:B------:R-:W-:Y:S01]  /*04d0*/  IMAD.MOV.U32 R12, RZ, RZ, 0x42ff0000 ;  /* 0x42ff0000ff0c7424 */ /* 0x000fe200078e00ff */
[----:B------:R-:W-:Y:S02]  /*04e0*/  LOP3.LUT R10, R10, 0xff, RZ, 0xc0, !PT ;  /* 0x000000ff0a0a7812 */ /* 0x000fe400078ec0ff */
[----:B------:R-:W-:-:S03]  /*04f0*/  LOP3.LUT R14, R0, 0xff, RZ, 0xc0, !PT ;  /* 0x000000ff000e7812 */ /* 0x000fc600078ec0ff */
[----:B------:R-:W-:Y:S02]  /*0500*/  VIADD R11, R10, 0xffffffff ;  /* 0xffffffff0a0b7836 */ /* 0x000fe40000000000 */
[----:B------:R-:W-:-:S03]  /*0510*/  VIADD R13, R14, 0xffffffff ;  /* 0xffffffff0e0d7836 */ /* 0x000fc60000000000 */
[----:B------:R-:W-:-:S04]  /*0520*/  ISETP.GT.U32.AND P0, PT, R11, 0xfd, PT ;  /* 0x000000fd0b00780c */ /* 0x000fc80003f04070 */
[----:B------:R-:W-:-:S13]  /*0530*/  ISETP.GT.U32.OR P0, PT, R13, 0xfd, P0 ;  /* 0x000000fd0d00780c */ /* 0x000fda0000704470 */
[----:B------:R-:W-:Y:S01]  /*0540*/  @!P0 IMAD.MOV.U32 R9, RZ, RZ, RZ ;  /* 0x000000ffff098224 */ /* 0x000fe200078e00ff */
[----:B------:R-:W-:Y:S06]  /*0550*/  @!P0 BRA `(.L_x_7) ;  /* 0x0000000000608947 */ /* 0x000fec0003800000 */
[----:B------:R-:W-:Y:S02]  /*0560*/  MOV R0, 0x42ff0000 ;  /* 0x42ff000000007802 */ /* 0x000fe40000000f00 */
[----:B------:R-:W-:Y:S02]  /*0570*/  FSETP.GTU.FTZ.AND P0, PT, |R3|, +INF , PT ;  /* 0x7f8000000300780b */ /* 0x000fe40003f1c200 */
[----:B------:R-:W-:-:S04]  /*0580*/  FSETP.GTU.FTZ.AND P1, PT, |R0|, +INF , PT ;  /* 0x7f8000000000780b */ /* 0x000fc80003f3c200 */
[----:B------:R-:W-:-:S13]  /*0590*/  PLOP3.LUT P0, PT, P0, P1, PT, 0xf8, 0x8f ;  /* 0x00000000008f781c */ /* 0x000fda0000703f70 */
[----:B------:R-:W-:Y:S05]  /*05a0*/  @P0 BRA `(.L_x_8) ;  /* 0x00000004004c0947 */ /* 0x000fea0003800000 */
[----:B------:R-:W-:-:S13]  /*05b0*/  LOP3.LUT P0, RZ, R12, 0x7fffffff, R3, 0xc8, !PT ;  /* 0x7fffffff0cff7812 */ /* 0x000fda000780c803 */
[----:B------:R-:W-:Y:S05]  /*05c0*/  @!P0 BRA `(.L_x_9) ;  /* 0x00000004003c8947 */ /* 0x000fea0003800000 */
[C---:B------:R-:W-:Y:S02]  /*05d0*/  FSETP.NEU.FTZ.AND P2, PT, |R3|.reuse, +INF , PT ;  /* 0x7f8000000300780b */ /* 0x040fe40003f5d200 */
[----:B------:R-:W-:Y:S02]  /*05e0*/  FSETP.NEU.FTZ.AND P1, PT, |R0|, +INF , PT ;  /* 0x7f8000000000780b */ /* 0x000fe40003f3d200 */
[----:B------:R-:W-:-:S11]  /*05f0*/  FSETP.NEU.FTZ.AND P0, PT, |R3|, +INF , PT ;  /* 0x7f8000000300780b */ /* 0x000fd60003f1d200 */
[----:B------:R-:W-:Y:S05]  /*0600*/  @!P1 BRA !P2, `(.L_x_9) ;  /* 0x00000004002c9947 */ /* 0x000fea0005000000 */
[----:B------:R-:W-:-:S04]  /*0610*/  LOP3.LUT P2, RZ, R3, 0x7fffffff, RZ, 0xc0, !PT ;  /* 0x7fffffff03ff7812 */ /* 0x000fc8000784c0ff */
[----:B------:R-:W-:-:S13]  /*0620*/  PLOP3.LUT P1, PT, P1, P2, PT, 0x2f, 0xf2 ;  /* 0x0000000000f2781c */ /* 0x000fda0000f24577 */
[----:B------:R-:W-:Y:S05]  /*0630*/  @P1 BRA `(.L_x_10) ;  /* 0x0000000400181947 */ /* 0x000fea0003800000 */
[----:B------:R-:W-:-:S04]  /*0640*/  LOP3.LUT P1, RZ, R12, 0x7fffffff, RZ, 0xc0, !PT ;  /* 0x7fffffff0cff7812 */ /* 0x000fc8000782c0ff */
[----:B------:R-:W-:-:S13]  /*0650*/  PLOP3.LUT P0, PT, P0, P1, PT, 0x2f, 0xf2 ;  /* 0x0000000000f2781c */ /* 0x000fda0000702577 */
[----:B------:R-:W-:Y:S05]  /*0660*/  @P0 BRA `(.L_x_11) ;  /* 0x0000000400000947 */ /* 0x000fea0003800000 */
[----:B------:R-:W-:Y:S02]  /*0670*/  ISETP.GE.AND P0, PT, R13, RZ, PT ;  /* 0x000000ff0d00720c */ /* 0x000fe40003f06270 */
[----:B------:R-:W-:-:S11]  /*0680*/  ISETP.GE.AND P1, PT, R11, RZ, PT ;  /* 0x000000ff0b00720c */ /* 0x000fd60003f26270 */
[----:B------:R-:W-:Y:S02]  /*0690*/  @P0 IMAD.MOV.U32 R9, RZ, RZ, RZ ;  /* 0x000000ffff090224 */ /* 0x000fe400078e00ff */
[----:B------:R-:W-:Y:S01]  /*06a0*/  @!P0 FFMA R3, R3, 1.84467440737095516160e+19, RZ ;  /* 0x5f80000003038823 */ /* 0x000fe200000000ff */
[----:B------:R-:W-:Y:S02]  /*06b0*/  @!P0 IMAD.MOV.U32 R9, RZ, RZ, -0x40 ;  /* 0xffffffc0ff098424 */ /* 0x000fe400078e00ff */
[----:B------:R-:W-:Y:S02]  /*06c0*/  @!P1 FFMA R12, R0, 1.84467440737095516160e+19, RZ ;  /* 0x5f800000000c9823 */ /* 0x000fe400000000ff */
[----:B------:R-:W-:-:S07]  /*06d0*/  @!P1 VIADD R9, R9, 0x40 ;  /* 0x0000004009099836 */ /* 0x000fce0000000000 */
.L_x_7:
[----:B------:R-:W-:Y:S01]  /*06e0*/  LEA R11, R10, 0xc0800000, 0x17 ;  /* 0xc08000000a0b7811 */ /* 0x000fe200078eb8ff */
[----:B------:R-:W-:Y:S04]  /*06f0*/  BSSY.RECONVERGENT B2, `(.L_x_12) ;  /* 0x0000036000027945 */ /* 0x000fe80003800200 */
[----:B------:R-:W-:Y:S01]  /*0700*/  IMAD.IADD R12, R12, 0x1, -R11 ;  /* 0x000000010c0c7824 */ /* 0x000fe200078e0a0b */
[----:B------:R-:W-:-:S03]  /*0710*/  IADD3 R11, PT, PT, R14, -0x7f, RZ ;  /* 0xffffff810e0b7810 */ /* 0x000fc60007ffe0ff */
[----:B------:R-:W0:Y:S01]  /*0720*/  MUFU.RCP R13, R12 ;  /* 0x0000000c000d7308 */ /* 0x000e220000001000 */
[----:B------:R-:W-:Y:S01]  /*0730*/  FADD.FTZ R15, -R12, -RZ ;  /* 0x800000ff0c0f7221 */ /* 0x000fe20000010100 */
[C---:B------:R-:W-:Y:S01]  /*0740*/  IMAD R0, R11.reuse, -0x800000, R3 ;  /* 0xff8000000b007824 */ /* 0x040fe200078e0203 */
[----:B------:R-:W-:-:S05]  /*0750*/  IADD3 R10, PT, PT, R11, 0x7f, -R10 ;  /* 0x0000007f0b0a7810 */ /* 0x000fca0007ffe80a */
[----:B------:R-:W-:Y:S02]  /*0760*/  IMAD.IADD R10, R10, 0x1, R9 ;  /* 0x000000010a0a7824 */ /* 0x000fe400078e0209 */
[----:B0-----:R-:W-:-:S04]  /*0770*/  FFMA R14, R13, R15, 1 ;  /* 0x3f8000000d0e7423 */ /* 0x001fc8000000000f */
[----:B------:R-:W-:-:S04]  /*0780*/  FFMA R16, R13, R14, R13 ;  /* 0x0000000e0d107223 */ /* 0x000fc8000000000d */
[----:B------:R-:W-:-:S04]  /*0790*/  FFMA R3, R0, R16, RZ ;  /* 0x0000001000037223 */ /* 0x000fc800000000ff */
[----:B------:R-:W-:-:S04]  /*07a0*/  FFMA R14, R15, R3, R0 ;  /* 0x000000030f0e7223 */ /* 0x000fc80000000000 */
[----:B------:R-:W-:-:S04]  /*07b0*/  FFMA R13, R16, R14, R3 ;  /* 0x0000000e100d7223 */ /* 0x000fc80000000003 */
[----:B------:R-:W-:-:S04]  /*07c0*/  FFMA R14, R15, R13, R0 ;  /* 0x0000000d0f0e7223 */ /* 0x000fc80000000000 */
[----:B------:R-:W-:-:S05]  /*07d0*/  FFMA R0, R16, R14, R13 ;  /* 0x0000000e10007223 */ /* 0x000fca000000000d */
[----:B------:R-:W-:-:S04]  /*07e0*/  SHF.R.U32.HI R3, RZ, 0x17, R0 ;  /* 0x00000017ff037819 */ /* 0x000fc80000011600 */
[----:B------:R-:W-:-:S05]  /*07f0*/  LOP3.LUT R3, R3, 0xff, RZ, 0xc0, !PT ;  /* 0x000000ff03037812 */ /* 0x000fca00078ec0ff */
[----:B------:R-:W-:-:S04]  /*0800*/  IMAD.IADD R11, R3, 0x1, R10 ;  /* 0x00000001030b7824 */ /* 0x000fc800078e020a */
[----:B------:R-:W-:-:S05]  /*0810*/  VIADD R3, R11, 0xffffffff ;  /* 0xffffffff0b037836 */ /* 0x000fca0000000000 */
[----:B------:R-:W-:-:S13]  /*0820*/  ISETP.GE.U32.AND P0, PT, R3, 0xfe, PT ;  /* 0x000000fe0300780c */ /* 0x000fda0003f06070 */
[----:B------:R-:W-:Y:S05]  /*0830*/  @!P0 BRA `(.L_x_13) ;  /* 0x0000000000808947 */ /* 0x000fea0003800000 */
[----:B------:R-:W-:-:S13]  /*0840*/  ISETP.GT.AND P0, PT, R11, 0xfe, PT ;  /* 0x000000fe0b00780c */ /* 0x000fda0003f04270 */
[----:B------:R-:W-:Y:S05]  /*0850*/  @P0 BRA `(.L_x_14) ;  /* 0x00000000006c0947 */ /* 0x000fea0003800000 */
[----:B------:R-:W-:-:S13]  /*0860*/  ISETP.GE.AND P0, PT, R11, 0x1, PT ;  /* 0x000000010b00780c */ /* 0x000fda0003f06270 */
[----:B------:R-:W-:Y:S05]  /*0870*/  @P0 BRA `(.L_x_15) ;  /* 0x0000000000740947 */ /* 0x000fea0003800000 */
[----:B------:R-:W-:Y:S02]  /*0880*/  ISETP.GE.AND P0, PT, R11, -0x18, PT ;  /* 0xffffffe80b00780c */ /* 0x000fe40003f06270 */
[----:B------:R-:W-:-:S11]  /*0890*/  LOP3.LUT R0, R0, 0x80000000, RZ, 0xc0, !PT ;  /* 0x8000000000007812 */ /* 0x000fd600078ec0ff */
[----:B------:R-:W-:Y:S05]  /*08a0*/  @!P0 BRA `(.L_x_15) ;  /* 0x0000000000688947 */ /* 0x000fea0003800000 */
[CCC-:B------:R-:W-:Y:S01]  /*08b0*/  FFMA.RZ R3, R16.reuse, R14.reuse, R13.reuse ;  /* 0x0000000e10037223 */ /* 0x1c0fe2000000c00d */
[C---:B------:R-:W-:Y:S02]  /*08c0*/  VIADD R12, R11.reuse, 0x20 ;  /* 0x000000200b0c7836 */ /* 0x040fe40000000000 */
[CCC-:B------:R-:W-:Y:S01]  /*08d0*/  FFMA.RM R10, R16.reuse, R14.reuse, R13.reuse ;  /* 0x0000000e100a7223 */ /* 0x1c0fe2000000400d */
[----:B------:R-:W-:Y:S02]  /*08e0*/  ISETP.NE.AND P2, PT, R11, RZ, PT ;  /* 0x000000ff0b00720c */ /* 0x000fe40003f45270 */
[----:B------:R-:W-:Y:S01]  /*08f0*/  LOP3.LUT R9, R3, 0x7fffff, RZ, 0xc0, !PT ;  /* 0x007fffff03097812 */ /* 0x000fe200078ec0ff */
[----:B------:R-:W-:Y:S01]  /*0900*/  FFMA.RP R3, R16, R14, R13 ;  /* 0x0000000e10037223 */ /* 0x000fe2000000800d */
[----:B------:R-:W-:Y:S02]  /*0910*/  ISETP.NE.AND P1, PT, R11, RZ, PT ;  /* 0x000000ff0b00720c */ /* 0x000fe40003f25270 */
[----:B------:R-:W-:-:S02]  /*0920*/  LOP3.LUT R9, R9, 0x800000, RZ, 0xfc, !PT ;  /* 0x0080000009097812 */ /* 0x000fc400078efcff */
[----:B------:R-:W-:Y:S02]  /*0930*/  IADD3 R11, PT, PT, -R11, RZ, RZ ;  /* 0x000000ff0b0b7210 */ /* 0x000fe40007ffe1ff */
[----:B------:R-:W-:Y:S02]  /*0940*/  SHF.L.U32 R12, R9, R12, RZ ;  /* 0x0000000c090c7219 */ /* 0x000fe400000006ff */
[----:B------:R-:W-:Y:S02]  /*0950*/  FSETP.NEU.FTZ.AND P0, PT, R3, R10, PT ;  /* 0x0000000a0300720b */ /* 0x000fe40003f1d000 */
[----:B------:R-:W-:Y:S02]  /*0960*/  SEL R10, R11, RZ, P2 ;  /* 0x000000ff0b0a7207 */ /* 0x000fe40001000000 */
[----:B------:R-:W-:Y:S02]  /*0970*/  ISETP.NE.AND P1, PT, R12, RZ, P1 ;  /* 0x000000ff0c00720c */ /* 0x000fe40000f25270 */
[----:B------:R-:W-:-:S02]  /*0980*/  SHF.R.U32.HI R10, RZ, R10, R9 ;  /* 0x0000000aff0a7219 */ /* 0x000fc40000011609 */
[----:B------:R-:W-:Y:S02]  /*0990*/  PLOP3.LUT P0, PT, P0, P1, PT, 0xf8, 0x8f ;  /* 0x00000000008f781c */ /* 0x000fe40000703f70 */
[----:B------:R-:W-:Y:S02]  /*09a0*/  SHF.R.U32.HI R12, RZ, 0x1, R10 ;  /* 0x00000001ff0c7819 */ /* 0x000fe4000001160a */
[----:B------:R-:W-:-:S04]  /*09b0*/  SEL R3, RZ, 0x1, !P0 ;  /* 0x00000001ff037807 */ /* 0x000fc80004000000 */
[----:B------:R-:W-:-:S04]  /*09c0*/  LOP3.LUT R3, R3, 0x1, R12, 0xf8, !PT ;  /* 0x0000000103037812 */ /* 0x000fc800078ef80c */
[----:B------:R-:W-:-:S05]  /*09d0*/  LOP3.LUT R3, R3, R10, RZ, 0xc0, !PT ;  /* 0x0000000a03037212 */ /* 0x000fca00078ec0ff */
[----:B------:R-:W-:-:S05]  /*09e0*/  IMAD.IADD R3, R12, 0x1, R3 ;  /* 0x000000010c037824 */ /* 0x000fca00078e0203 */
[----:B------:R-:W-:Y:S01]  /*09f0*/  LOP3.LUT R0, R3, R0, RZ, 0xfc, !PT ;  /* 0x0000000003007212 */ /* 0x000fe200078efcff */
[----:B------:R-:W-:Y:S06]  /*0a00*/  BRA `(.L_x_15) ;  /* 0x0000000000107947 */ /* 0x000fec0003800000 */
.L_x_14:
[----:B------:R-:W-:-:S04]  /*0a10*/  LOP3.LUT R0, R0, 0x80000000, RZ, 0xc0, !PT ;  /* 0x8000000000007812 */ /* 0x000fc800078ec0ff */
[----:B------:R-:W-:Y:S01]  /*0a20*/  LOP3.LUT R0, R0, 0x7f800000, RZ, 0xfc, !PT ;  /* 0x7f80000000007812 */ /* 0x000fe200078efcff */
[----:B------:R-:W-:Y:S06]  /*0a30*/  BRA `(.L_x_15) ;  /* 0x0000000000047947 */ /* 0x000fec0003800000 */
.L_x_13:
[----:B------:R-:W-:-:S07]  /*0a40*/  IMAD R0, R10, 0x800000, R0 ;  /* 0x008000000a007824 */ /* 0x000fce00078e0200 */
.L_x_15:
[----:B------:R-:W-:Y:S05]  /*0a50*/  BSYNC.RECONVERGENT B2 ;  /* 0x0000000000027941 */ /* 0x000fea0003800200 */
.L_x_12:
[----:B------:R-:W-:Y:S05]  /*0a60*/  BRA `(.L_x_16) ;  /* 0x0000000000207947 */ /* 0x000fea0003800000 */
.L_x_11:
[----:B------:R-:W-:-:S04]  /*0a70*/  LOP3.LUT R0, R12, 0x80000000, R3, 0x48, !PT ;  /* 0x800000000c007812 */ /* 0x000fc800078e4803 */
[----:B------:R-:W-:Y:S01]  /*0a80*/  LOP3.LUT R0, R0, 0x7f800000, RZ, 0xfc, !PT ;  /* 0x7f80000000007812 */ /* 0x000fe200078efcff */
[----:B------:R-:W-:Y:S06]  /*0a90*/  BRA `(.L_x_16) ;  /* 0x0000000000147947 */ /* 0x000fec0003800000 */
.L_x_10:
[----:B------:R-:W-:Y:S01]  /*0aa0*/  LOP3.LUT R0, R12, 0x80000000, R3, 0x48, !PT ;  /* 0x800000000c007812 */ /* 0x000fe200078e4803 */
[----:B------:R-:W-:Y:S06]  /*0ab0*/  BRA `(.L_x_16) ;  /* 0x00000000000c7947 */ /* 0x000fec0003800000 */
.L_x_9:
[----:B------:R-:W0:Y:S01]  /*0ac0*/  MUFU.RSQ R0, -QNAN ;  /* 0xffc0000000007908 */ /* 0x000e220000001400 */
[----:B------:R-:W-:Y:S05]  /*0ad0*/  BRA `(.L_x_16) ;  /* 0x0000000000047947 */ /* 0x000fea0003800000 */
.L_x_8:
[----:B------:R-:W-:-:S07]  /*0ae0*/  FADD.FTZ R0, R3, R0 ;  /* 0x0000000003007221 */ /* 0x000fce0000010000 */
.L_x_16:
[----:B------:R-:W-:Y:S05]  /*0af0*/  BSYNC.RECONVERGENT B1 ;  /* 0x0000000000017941 */ /* 0x000fea0003800200 */
.L_x_6:
[----:B------:R-:W-:-:S04]  /*0b00*/  IMAD.MOV.U32 R9, RZ, RZ, 0x0 ;  /* 0x00000000ff097424 */ /* 0x000fc800078e00ff */
[----:B0-----:R-:W-:Y:S05]  /*0b10*/  RET.REL.NODEC R8 `(_ZN7mmoment31convertAlignedBGRToArcFaceInputEPKhPf) ;  /* 0xfffffff408387950 */ /* 0x001fea0003c3ffff */
.L_x_17:
[----:B------:R-:W-:-:S00]  /*0b20*/  BRA `(.L_x_17) ;  /* 0xfffffffc00fc7947 */ /* 0x000fc0000383ffff */
[----:B------:R-:W-:-:S00]  /*0b30*/  NOP ;  /* 0x0000000000007918 */ /* 0x000fc00000000000 */
        /* <DEDUP_REMOVED lines=12> */
.L_x_192:


//--------------------- .text._ZN7mmoment16cropPersonToReIDEPKhPfiiiiiii --------------------------
	.section	.text._ZN7mmoment16cropPersonToReIDEPKhPfiiiiiii,"ax",@progbits
	.align	128
        .global         _ZN7mmoment16cropPersonToReIDEPKhPfiiiiiii
        .type           _ZN7mmoment16cropPersonToReIDEPKhPfiiiiiii,@function
        .size           _ZN7mmoment16cropPersonToReIDEPKhPfiiiiiii,(.L_x_193 - _ZN7mmoment16cropPersonToReIDEPKhPfiiiiiii)
        .other          _ZN7mmoment16cropPersonToReIDEPKhPfiiiiiii,@"STO_CUDA_ENTRY STV_DEFAULT"
_ZN7mmoment16cropPersonToReIDEPKhPfiiiiiii:
.text._ZN7mmoment16cropPersonToReIDEPKhPfiiiiiii:
        /* <DEDUP_REMOVED lines=12> */
[----:B------:R-:W0:Y:S01]  /*00c0*/  LDC.64 R2, c[0x0][0x398] ;  /* 0x0000e600ff027b82 */ /* 0x000e220000000a00 */
[----:B------:R-:W1:Y:S01]  /*00d0*/  LDCU.64 UR4, c[0x0][0x3a0] ;  /* 0x00007400ff0477ac */ /* 0x000e620008000a00 */
[----:B------:R-:W-:Y:S02]  /*00e0*/  I2FP.F32.S32 R0, R6 ;  /* 0x0000000600007245 */ /* 0x000fe40000201400 */
[----:B------:R-:W-:Y:S01]  /*00f0*/  I2FP.F32.U32 R4, R5 ;  /* 0x0000000500047245 */ /* 0x000fe20000201000 */
[----:B------:R-:W2:Y:S02]  /*0100*/  LDCU UR6, c[0x0][0x3a8] ;  /* 0x00007500ff0677ac */ /* 0x000ea40008000800 */
[----:B------:R-:W-:Y:S01]  /*0110*/  FADD R0, R0, 0.5 ;  /* 0x3f00000000007421 */ /* 0x000fe20000000000 */
[----:B------:R-:W3:Y:S01]  /*0120*/  LDC.64 R8, c[0x0][0x390] ;  /* 0x0000e400ff087b82 */ /* 0x000ee20000000a00 */
[----:B------:R-:W-:Y:S01]  /*0130*/  FADD R4, R4, 0.5 ;  /* 0x3f00000004047421 */ /* 0x000fe20000000000 */
[----:B-1----:R-:W-:-:S02]  /*0140*/  I2FP.F32.S32 R7, UR5 ;  /* 0x0000000500077c45 */ /* 0x002fc40008201400 */
[----:B--2---:R-:W-:-:S03]  /*0150*/  I2FP.F32.S32 R11, UR6 ;  /* 0x00000006000b7c45 */ /* 0x004fc60008201400 */
[----:B------:R-:W-:Y:S01]  /*0160*/  FMUL R0, R0, R7 ;  /* 0x0000000700007220 */ /* 0x000fe20000400000 */
[----:B0-----:R-:W-:Y:S01]  /*0170*/  I2FP.F32.S32 R3, R3 ;  /* 0x0000000300037245 */ /* 0x001fe20000201400 */
[----:B------:R-:W0:Y:S01]  /*0180*/  LDCU.64 UR6, c[0x0][0x380] ;  /* 0x00007000ff0677ac */ /* 0x000e220008000a00 */
[----:B------:R-:W-:-:S03]  /*0190*/  FMUL R4, R4, R11 ;  /* 0x0000000b04047220 */ /* 0x000fc60000400000 */
[----:B------:R-:W-:Y:S01]  /*01a0*/  FFMA R0, R0, 0.0078125, R3 ;  /* 0x3c00000000007823 */ /* 0x000fe20000000003 */
[----:B------:R-:W-:Y:S01]  /*01b0*/  I2FP.F32.S32 R3, UR4 ;  /* 0x0000000400037c45 */ /* 0x000fe20008201400 */
[----:B------:R-:W1:Y:S01]  /*01c0*/  LDCU.64 UR4, c[0x0][0x358] ;  /* 0x00006b00ff0477ac */ /* 0x000e620008000a00 */
[----:B---3--:R-:W-:Y:S01]  /*01d0*/  I2FP.F32.S32 R7, R8 ;  /* 0x0000000800077245 */ /* 0x008fe20000201400 */
[----:B------:R-:W-:Y:S01]  /*01e0*/  VIADD R8, R8, 0xffffffff ;  /* 0xffffffff08087836 */ /* 0x000fe20000000000 */
[----:B------:R-:W-:Y:S01]  /*01f0*/  I2FP.F32.S32 R10, R9 ;  /* 0x00000009000a7245 */ /* 0x000fe20000201400 */
[----:B------:R-:W-:Y:S01]  /*0200*/  FFMA R3, R4, 0.00390625, R3 ;  /* 0x3b80000004037823 */ /* 0x000fe20000000003 */
[----:B------:R-:W-:Y:S02]  /*0210*/  VIADD R4, R9, 0xffffffff ;  /* 0xffffffff09047836 */ /* 0x000fe40000000000 */
[----:B------:R-:W-:Y:S01]  /*0220*/  FADD R7, R7, -1 ;  /* 0xbf80000007077421 */ /* 0x000fe20000000000 */
[----:B------:R-:W-:-:S04]  /*0230*/  FADD R10, R10, -1 ;  /* 0xbf8000000a0a7421 */ /* 0x000fc80000000000 */
[----:B------:R-:W-:-:S04]  /*0240*/  FMNMX R0, R0, R7, PT ;  /* 0x0000000700007209 */ /* 0x000fc80003800000 */
[----:B------:R-:W-:Y:S02]  /*0250*/  FMNMX R16, RZ, R0, !PT ;  /* 0x00000000ff107209 */ /* 0x000fe40007800000 */
[----:B------:R-:W-:Y:S02]  /*0260*/  FMNMX R0, R3, R10, PT ;  /* 0x0000000a03007209 */ /* 0x000fe40003800000 */
[----:B------:R-:W2:Y:S02]  /*0270*/  F2I.FLOOR.NTZ R17, R16 ;  /* 0x0000001000117305 */ /* 0x000ea40000207100 */
[----:B------:R-:W-:-:S06]  /*0280*/  FMNMX R0, RZ, R0, !PT ;  /* 0x00000000ff007209 */ /* 0x000fcc0007800000 */
[----:B------:R-:W3:Y:S01]  /*0290*/  F2I.FLOOR.NTZ R7, R0 ;  /* 0x0000000000077305 */ /* 0x000ee20000207100 */
[C---:B--2---:R-:W-:Y:S02]  /*02a0*/  VIADDMNMX R8, R17.reuse, 0x1, R8, PT ;  /* 0x0000000111087846 */ /* 0x044fe40003800108 */
[----:B------:R-:W-:-:S03]  /*02b0*/  SHF.L.U32 R10, R17, 0x2, RZ ;  /* 0x00000002110a7819 */ /* 0x000fc600000006ff */
[----:B------:R-:W-:Y:S01]  /*02c0*/  IMAD.SHL.U32 R11, R8, 0x4, RZ ;  /* 0x00000004080b7824 */ /* 0x000fe200078e00ff */
[C---:B---3--:R-:W-:Y:S01]  /*02d0*/  VIADDMNMX R3, R7.reuse, 0x1, R4, PT ;  /* 0x0000000107037846 */ /* 0x048fe20003800104 */
[CC--:B------:R-:W-:Y:S02]  /*02e0*/  IMAD R9, R7.reuse, R2.reuse, RZ ;  /* 0x0000000207097224 */ /* 0x0c0fe400078e02ff */
[-CC-:B------:R-:W-:Y:S02]  /*02f0*/  IMAD R4, R7, R2.reuse, R10.reuse ;  /* 0x0000000207047224 */ /* 0x180fe400078e020a */
[CC--:B------:R-:W-:Y:S02]  /*0300*/  IMAD R14, R3.reuse, R2.reuse, R10 ;  /* 0x00000002030e7224 */ /* 0x0c0fe400078e020a */
[----:B------:R-:W-:Y:S01]  /*0310*/  IMAD R3, R3, R2, R11 ;  /* 0x0000000203037224 */ /* 0x000fe200078e020b */
[----:B0-----:R-:W-:Y:S01]  /*0320*/  IADD3 R10, P0, PT, R4, UR6, RZ ;  /* 0x00000006040a7c10 */ /* 0x001fe2000ff1e0ff */
[----:B------:R-:W-:Y:S01]  /*0330*/  IMAD R9, R8, 0x4, R9 ;  /* 0x0000000408097824 */ /* 0x000fe200078e0209 */
[----:B------:R-:W-:-:S02]  /*0340*/  IADD3 R8, P2, PT, R14, UR6, RZ ;  /* 0x000000060e087c10 */ /* 0x000fc4000ff5e0ff */
[----:B------:R-:W-:Y:S02]  /*0350*/  IADD3 R2, P3, PT, R3, UR6, RZ ;  /* 0x0000000603027c10 */ /* 0x000fe4000ff7e0ff */
[----:B------:R-:W-:Y:S02]  /*0360*/  IADD3 R12, P1, PT, R9, UR6, RZ ;  /* 0x00000006090c7c10 */ /* 0x000fe4000ff3e0ff */
[----:B------:R-:W-:Y:S02]  /*0370*/  LEA.HI.X.SX32 R3, R3, UR7, 0x1, P3 ;  /* 0x0000000703037c11 */ /* 0x000fe400098f0eff */
[----:B------:R-:W-:Y:S02]  /*0380*/  LEA.HI.X.SX32 R13, R9, UR7, 0x1, P1 ;  /* 0x00000007090d7c11 */ /* 0x000fe400088f0eff */
[----:B------:R-:W-:Y:S01]  /*0390*/  LEA.HI.X.SX32 R9, R14, UR7, 0x1, P2 ;  /* 0x000000070e097c11 */ /* 0x000fe200090f0eff */
[----:B-1----:R-:W2:Y:S01]  /*03a0*/  LDG.E.U8.CONSTANT R20, desc[UR4][R2.64+0x2] ;  /* 0x0000020402147981 */ /* 0x002ea2000c1e9100 */
[----:B------:R-:W-:-:S03]  /*03b0*/  LEA.HI.X.SX32 R11, R4, UR7, 0x1, P0 ;  /* 0x00000007040b7c11 */ /* 0x000fc600080f0eff */
[----:B------:R-:W3:Y:S04]  /*03c0*/  LDG.E.U8.CONSTANT R21, desc[UR4][R12.64+0x2] ;  /* 0x000002040c157981 */ /* 0x000ee8000c1e9100 */
[----:B------:R-:W4:Y:S04]  /*03d0*/  LDG.E.U8.CONSTANT R22, desc[UR4][R8.64+0x2] ;  /* 0x0000020408167981 */ /* 0x000f28000c1e9100 */
[----:B------:R-:W5:Y:S04]  /*03e0*/  LDG.E.U8.CONSTANT R18, desc[UR4][R10.64+0x2] ;  /* 0x000002040a127981 */ /* 0x000f68000c1e9100 */
[----:B------:R-:W5:Y:S04]  /*03f0*/  LDG.E.U8.CONSTANT R14, desc[UR4][R2.64] ;  /* 0x00000004020e7981 */ /* 0x000f68000c1e9100 */
[----:B------:R-:W5:Y:S04]  /*0400*/  LDG.E.U8.CONSTANT R24, desc[UR4][R2.64+0x1] ;  /* 0x0000010402187981 */ /* 0x000f68000c1e9100 */
[----:B------:R-:W5:Y:S04]  /*0410*/  LDG.E.U8.CONSTANT R23, desc[UR4][R12.64] ;  /* 0x000000040c177981 */ /* 0x000f68000c1e9100 */
[----:B------:R0:W5:Y:S04]  /*0420*/  LDG.E.U8.CONSTANT R15, desc[UR4][R12.64+0x1] ;  /* 0x000001040c0f7981 */ /* 0x000168000c1e9100 */
[----:B------:R-:W5:Y:S04]  /*0430*/  LDG.E.U8.CONSTANT R4, desc[UR4][R8.64] ;  /* 0x0000000408047981 */ /* 0x000f68000c1e9100 */
[----:B------:R1:W5:Y:S04]  /*0440*/  LDG.E.U8.CONSTANT R25, desc[UR4][R8.64+0x1] ;  /* 0x0000010408197981 */ /* 0x000368000c1e9100 */
[----:B------:R-:W5:Y:S04]  /*0450*/  LDG.E.U8.CONSTANT R19, desc[UR4][R10.64] ;  /* 0x000000040a137981 */ /* 0x000f68000c1e9100 */
[----:B------:R5:W5:Y:S01]  /*0460*/  LDG.E.U8.CONSTANT R26, desc[UR4][R10.64+0x1] ;  /* 0x000001040a1a7981 */ /* 0x000b62000c1e9100 */
[----:B------:R-:W-:-:S02]  /*0470*/  I2FP.F32.S32 R17, R17 ;  /* 0x0000001100117245 */ /* 0x000fc40000201400 */
[----:B0-----:R-:W-:-:S03]  /*0480*/  I2FP.F32.S32 R13, R7 ;  /* 0x00000007000d7245 */ /* 0x001fc60000201400 */
[----:B------:R-:W-:-:S04]  /*0490*/  FADD R16, R16, -R17 ;  /* 0x8000001110107221 */ /* 0x000fc80000000000 */
[----:B------:R-:W-:Y:S01]  /*04a0*/  FADD R7, -R16, 1 ;  /* 0x3f80000010077421 */ /* 0x000fe20000000100 */
[----:B------:R-:W-:Y:S01]  /*04b0*/  FADD R0, R0, -R13 ;  /* 0x8000000d00007221 */ /* 0x000fe20000000000 */
[----:B------:R-:W-:-:S03]  /*04c0*/  HFMA2 R28, -RZ, RZ, 0.9375, -7.688999176025390625e-06 ;  /* 0x3b808081ff1c7431 */ /* 0x000fc600000001ff */
[----:B-1----:R-:W-:Y:S01]  /*04d0*/  FADD R9, -R0, 1 ;  /* 0x3f80000000097421 */ /* 0x002fe20000000100 */
[----:B------:R-:W-:-:S04]  /*04e0*/  IMAD.MOV.U32 R27, RZ, RZ, 0x437f0000 ;  /* 0x437f0000ff1b7424 */ /* 0x000fc800078e00ff */
[----:B------:R-:W-:-:S04]  /*04f0*/  FFMA R27, R28, -R27, 1 ;  /* 0x3f8000001c1b7423 */ /* 0x000fc8000000081b */
[----:B------:R-:W-:Y:S01]  /*0500*/  FFMA R12, R27, R28, 0.0039215688593685626984 ;  /* 0x3b8080811b0c7423 */ /* 0x000fe2000000001c */
[----:B------:R-:W-:Y:S01]  /*0510*/  BSSY.RECONVERGENT B0, `(.L_x_18) ;  /* 0x0000028000007945 */ /* 0x000fe20003800200 */
[----:B--2---:R-:W-:Y:S02]  /*0520*/  I2FP.F32.U32 R3, R20 ;  /* 0x0000001400037245 */ /* 0x004fe40000201000 */
[----:B---3--:R-:W-:-:S03]  /*0530*/  I2FP.F32.U32 R21, R21 ;  /* 0x0000001500157245 */ /* 0x008fc60000201000 */
[C---:B------:R-:W-:Y:S01]  /*0540*/  FMUL R3, R16.reuse, R3 ;  /* 0x0000000310037220 */ /* 0x040fe20000400000 */
[----:B----4-:R-:W-:Y:S01]  /*0550*/  I2FP.F32.U32 R22, R22 ;  /* 0x0000001600167245 */ /* 0x010fe20000201000 */
[----:B------:R-:W-:Y:S01]  /*0560*/  FMUL R21, R16, R21 ;  /* 0x0000001510157220 */ /* 0x000fe20000400000 */
[----:B-----5:R-:W-:-:S03]  /*0570*/  I2FP.F32.U32 R18, R18 ;  /* 0x0000001200127245 */ /* 0x020fc60000201000 */
[-C--:B------:R-:W-:Y:S01]  /*0580*/  FFMA R13, R22, R7.reuse, R3 ;  /* 0x00000007160d7223 */ /* 0x080fe20000000003 */
[----:B------:R-:W-:Y:S01]  /*0590*/  I2FP.F32.U32 R3, R14 ;  /* 0x0000000e00037245 */ /* 0x000fe20000201000 */
[----:B------:R-:W-:Y:S02]  /*05a0*/  FFMA R18, R18, R7, R21 ;  /* 0x0000000712127223 */ /* 0x000fe40000000015 */
[----:B------:R-:W-:Y:S02]  /*05b0*/  FMUL R10, R0, R13 ;  /* 0x0000000d000a7220 */ /* 0x000fe40000400000 */
[----:B------:R-:W-:Y:S02]  /*05c0*/  FMUL R13, R16, R3 ;  /* 0x00000003100d7220 */ /* 0x000fe40000400000 */
[----:B------:R-:W-:Y:S01]  /*05d0*/  FFMA R3, R9, R18, R10 ;  /* 0x0000001209037223 */ /* 0x000fe2000000000a */
[----:B------:R-:W-:-:S03]  /*05e0*/  I2FP.F32.U32 R11, R24 ;  /* 0x00000018000b7245 */ /* 0x000fc60000201000 */
[----:B------:R-:W0:Y:S01]  /*05f0*/  FCHK P0, R3, 255 ;  /* 0x437f000003007902 */ /* 0x000e220000000000 */
[----:B------:R-:W-:Y:S01]  /*0600*/  I2FP.F32.U32 R23, R23 ;  /* 0x0000001700177245 */ /* 0x000fe20000201000 */
[C---:B------:R-:W-:Y:S01]  /*0610*/  FMUL R11, R16.reuse, R11 ;  /* 0x0000000b100b7220 */ /* 0x040fe20000400000 */
[----:B------:R-:W-:Y:S02]  /*0620*/  I2FP.F32.U32 R15, R15 ;  /* 0x0000000f000f7245 */ /* 0x000fe40000201000 */
[----:B------:R-:W-:Y:S02]  /*0630*/  I2FP.F32.U32 R4, R4 ;  /* 0x0000000400047245 */ /* 0x000fe40000201000 */
[----:B------:R-:W-:Y:S01]  /*0640*/  I2FP.F32.U32 R8, R25 ;  /* 0x0000001900087245 */ /* 0x000fe20000201000 */
[C---:B------:R-:W-:Y:S01]  /*0650*/  FMUL R23, R16.reuse, R23 ;  /* 0x0000001710177220 */ /* 0x040fe20000400000 */
[----:B------:R-:W-:Y:S01]  /*0660*/  FMUL R15, R16, R15 ;  /* 0x0000000f100f7220 */ /* 0x000fe20000400000 */
[----:B------:R-:W-:Y:S01]  /*0670*/  FFMA R13, R4, R7, R13 ;  /* 0x00000007040d7223 */ /* 0x000fe2000000000d */
[----:B------:R-:W-:Y:S01]  /*0680*/  I2FP.F32.U32 R2, R19 ;  /* 0x0000001300027245 */ /* 0x000fe20000201000 */
[----:B------:R-:W-:Y:S01]  /*0690*/  FFMA R11, R8, R7, R11 ;  /* 0x00000007080b7223 */ /* 0x000fe2000000000b */
[----:B------:R-:W-:Y:S01]  /*06a0*/  FFMA R8, R3, R12, RZ ;  /* 0x0000000c03087223 */ /* 0x000fe200000000ff */
[----:B------:R-:W-:-:S02]  /*06b0*/  I2FP.F32.U32 R26, R26 ;  /* 0x0000001a001a7245 */ /* 0x000fc40000201000 */
[----:B------:R-:W-:Y:S01]  /*06c0*/  FFMA R2, R2, R7, R23 ;  /* 0x0000000702027223 */ /* 0x000fe20000000017 */
[C---:B------:R-:W-:Y:S01]  /*06d0*/  FMUL R13, R0.reuse, R13 ;  /* 0x0000000d000d7220 */ /* 0x040fe20000400000 */
[----:B------:R-:W-:Y:S01]  /*06e0*/  FMUL R4, R0, R11 ;  /* 0x0000000b00047220 */ /* 0x000fe20000400000 */
[----:B------:R-:W-:Y:S01]  /*06f0*/  FFMA R26, R26, R7, R15 ;  /* 0x000000071a1a7223 */ /* 0x000fe2000000000f */
[----:B------:R-:W-:Y:S01]  /*0700*/  FFMA R7, R8, -255, R3 ;  /* 0xc37f000008077823 */ /* 0x000fe20000000003 */
[----:B------:R-:W-:Y:S02]  /*0710*/  FFMA R0, R2, R9, R13 ;  /* 0x0000000902007223 */ /* 0x000fe4000000000d */
[----:B------:R-:W-:Y:S01]  /*0720*/  FFMA R2, R9, R26, R4 ;  /* 0x0000001a09027223 */ /* 0x000fe20000000004 */
[----:B------:R-:W-:Y:S01]  /*0730*/  FFMA R7, R12, R7, R8 ;  /* 0x000000070c077223 */ /* 0x000fe20000000008 */
[----:B0-----:R-:W-:Y:S06]  /*0740*/  @!P0 BRA `(.L_x_19) ;  /* 0x0000000000108947 */ /* 0x001fec0003800000 */
[----:B------:R-:W-:Y:S01]  /*0750*/  IMAD.MOV.U32 R4, RZ, RZ, 0x437f0000 ;  /* 0x437f0000ff047424 */ /* 0x000fe200078e00ff */
[----:B------:R-:W-:-:S07]  /*0760*/  MOV R8, 0x780 ;  /* 0x0000078000087802 */ /* 0x000fce0000000f00 */
[----:B------:R-:W-:Y:S05]  /*0770*/  CALL.REL.NOINC `($__internal_1_$__cuda_sm3x_div_rn_noftz_f32_slowpath) ;  /* 0x00000004005c7944 */ /* 0x000fea0003c00000 */
[----:B------:R-:W-:-:S07]  /*0780*/  MOV R7, R3 ;  /* 0x0000000300077202 */ /* 0x000fce0000000f00 */
.L_x_19:
[----:B------:R-:W-:Y:S05]  /*0790*/  BSYNC.RECONVERGENT B0 ;  /* 0x0000000000007941 */ /* 0x000fea0003800200 */
.L_x_18:
[----:B------:R-:W-:Y:S01]  /*07a0*/  FADD R3, R7, -0.48500001430511474609 ;  /* 0xbef851ec07037421 */ /* 0x000fe20000000000 */
[----:B------:R-:W-:Y:S01]  /*07b0*/  IMAD.MOV.U32 R9, RZ, RZ, 0x408bbced ;  /* 0x408bbcedff097424 */ /* 0x000fe200078e00ff */
[----:B------:R-:W-:Y:S01]  /*07c0*/  BSSY.RECONVERGENT B0, `(.L_x_20) ;  /* 0x000000d000007945 */ /* 0x000fe20003800200 */
[----:B------:R-:W-:Y:S01]  /*07d0*/  IMAD.MOV.U32 R4, RZ, RZ, 0x3e6a7efa ;  /* 0x3e6a7efaff047424 */ /* 0x000fe200078e00ff */
[----:B------:R-:W0:Y:S03]  /*07e0*/  FCHK P0, R3, 0.22900000214576721191 ;  /* 0x3e6a7efa03007902 */ /* 0x000e260000000000 */
[----:B------:R-:W-:-:S04]  /*07f0*/  FFMA R4, R9, -R4, 1 ;  /* 0x3f80000009047423 */ /* 0x000fc80000000804 */
[----:B------:R-:W-:-:S04]  /*0800*/  FFMA R4, R4, R9, 4.3668122291564941406 ;  /* 0x408bbced04047423 */ /* 0x000fc80000000009 */
[----:B------:R-:W-:-:S04]  /*0810*/  FFMA R7, R3, R4, RZ ;  /* 0x0000000403077223 */ /* 0x000fc800000000ff */
[----:B------:R-:W-:-:S04]  /*0820*/  FFMA R8, R7, -0.22900000214576721191, R3 ;  /* 0xbe6a7efa07087823 */ /* 0x000fc80000000003 */
[----:B------:R-:W-:Y:S01]  /*0830*/  FFMA R7, R4, R8, R7 ;  /* 0x0000000804077223 */ /* 0x000fe20000000007 */
[----:B0-----:R-:W-:Y:S06]  /*0840*/  @!P0 BRA `(.L_x_21) ;  /* 0x0000000000108947 */ /* 0x001fec0003800000 */
[----:B------:R-:W-:Y:S02]  /*0850*/  MOV R4, 0x3e6a7efa ;  /* 0x3e6a7efa00047802 */ /* 0x000fe40000000f00 */
[----:B------:R-:W-:-:S07]  /*0860*/  MOV R8, 0x880 ;  /* 0x0000088000087802 */ /* 0x000fce0000000f00 */
[----:B------:R-:W-:Y:S05]  /*0870*/  CALL.REL.NOINC `($__internal_1_$__cuda_sm3x_div_rn_noftz_f32_slowpath) ;  /* 0x00000004001c7944 */ /* 0x000fea0003c00000 */
[----:B------:R-:W-:-:S07]  /*0880*/  IMAD.MOV.U32 R7, RZ, RZ, R3 ;  /* 0x000000ffff077224 */ /* 0x000fce00078e0003 */
.L_x_21:
[----:B------:R-:W-:Y:S05]  /*0890*/  BSYNC.RECONVERGENT B0 ;  /* 0x0000000000007941 */ /* 0x000fea0003800200 */
.L_x_20:
[----:B------:R-:W-:Y:S02]  /*08a0*/  HFMA2 R3, -RZ, RZ, 0.9375, -7.688999176025390625e-06 ;  /* 0x3b808081ff037431 */ /* 0x000fe400000001ff */
[----:B------:R-:W-:Y:S01]  /*08b0*/  IMAD.MOV.U32 R4, RZ, RZ, 0x437f0000 ;  /* 0x437f0000ff047424 */ /* 0x000fe200078e00ff */
[----:B------:R-:W0:Y:S01]  /*08c0*/  FCHK P0, R2, 255 ;  /* 0x437f000002007902 */ /* 0x000e220000000000 */
[----:B------:R-:W-:Y:S02]  /*08d0*/  BSSY.RECONVERGENT B0, `(.L_x_22) ;  /* 0x000000b000007945 */ /* 0x000fe40003800200 */
[----:B------:R-:W-:-:S04]  /*08e0*/  FFMA R4, R3, -R4, 1 ;  /* 0x3f80000003047423 */ /* 0x000fc80000000804 */
[----:B------:R-:W-:-:S04]  /*08f0*/  FFMA R8, R4, R3, 0.0039215688593685626984 ;  /* 0x3b80808104087423 */ /* 0x000fc80000000003 */
[----:B------:R-:W-:-:S04]  /*0900*/  FFMA R3, R2, R8, RZ ;  /* 0x0000000802037223 */ /* 0x000fc800000000ff */
[----:B------:R-:W-:-:S04]  /*0910*/  FFMA R4, R3, -255, R2 ;  /* 0xc37f000003047823 */ /* 0x000fc80000000002 */
[----:B------:R-:W-:Y:S01]  /*0920*/  FFMA R3, R8, R4, R3 ;  /* 0x0000000408037223 */ /* 0x000fe20000000003 */
[----:B0-----:R-:W-:Y:S06]  /*0930*/  @!P0 BRA `(.L_x_23) ;  /* 0x0000000000108947 */ /* 0x001fec0003800000 */
[----:B------:R-:W-:Y:S01]  /*0940*/  MOV R3, R2 ;  /* 0x0000000200037202 */ /* 0x000fe20000000f00 */
[----:B------:R-:W-:Y:S01]  /*0950*/  IMAD.MOV.U32 R4, RZ, RZ, 0x437f0000 ;  /* 0x437f0000ff047424 */ /* 0x000fe200078e00ff */
[----:B------:R-:W-:-:S07]  /*0960*/  MOV R8, 0x980 ;  /* 0x0000098000087802 */ /* 0x000fce0000000f00 */
[----:B------:R-:W-:Y:S05]  /*0970*/  CALL.REL.NOINC `($__internal_1_$__cuda_sm3x_div_rn_noftz_f32_slowpath) ;  /* 0x0000000000dc7944 */ /* 0x000fea0003c00000 */
.L_x_23:
[----:B------:R-:W-:Y:S05]  /*0980*/  BSYNC.RECONVERGENT B0 ;  /* 0x0000000000007941 */ /* 0x000fea0003800200 */
.L_x_22:
[----:B------:R-:W-:Y:S01]  /*0990*/  MOV R9, 0x408edb6d ;  /* 0x408edb6d00097802 */ /* 0x000fe20000000f00 */
[----:B------:R-:W-:Y:S01]  /*09a0*/  FADD R3, R3, -0.4560000002384185791 ;  /* 0xbee978d503037421 */ /* 0x000fe20000000000 */
[----:B------:R-:W-:Y:S01]  /*09b0*/  IMAD.MOV.U32 R2, RZ, RZ, 0x3e656042 ;  /* 0x3e656042ff027424 */ /* 0x000fe200078e00ff */
[----:B------:R-:W-:Y:S02]  /*09c0*/  BSSY.RECONVERGENT B0, `(.L_x_24) ;  /* 0x000000c000007945 */ /* 0x000fe40003800200 */
[----:B------:R-:W0:Y:S01]  /*09d0*/  FCHK P0, R3, 0.22400000691413879395 ;  /* 0x3e65604203007902 */ /* 0x000e220000000000 */
[----:B------:R-:W-:-:S04]  /*09e0*/  FFMA R2, R9, -R2, 1 ;  /* 0x3f80000009027423 */ /* 0x000fc80000000802 */
[----:B------:R-:W-:-:S04]  /*09f0*/  FFMA R2, R2, R9, 4.4642853736877441406 ;  /* 0x408edb6d02027423 */ /* 0x000fc80000000009 */
[----:B------:R-:W-:-:S04]  /*0a00*/  FFMA R4, R3, R2, RZ ;  /* 0x0000000203047223 */ /* 0x000fc800000000ff */
[----:B------:R-:W-:-:S04]  /*0a10*/  FFMA R9, R4, -0.22400000691413879395, R3 ;  /* 0xbe65604204097823 */ /* 0x000fc80000000003 */
[----:B------:R-:W-:Y:S01]  /*0a20*/  FFMA R2, R2, R9, R4 ;  /* 0x0000000902027223 */ /* 0x000fe20000000004 */
[----:B0-----:R-:W-:Y:S06]  /*0a30*/  @!P0 BRA `(.L_x_25) ;  /* 0x0000000000108947 */ /* 0x001fec0003800000 */
[----:B------:R-:W-:Y:S01]  /*0a40*/  HFMA2 R4, -RZ, RZ, 1.5986328125, 545 ;  /* 0x3e656042ff047431 */ /* 0x000fe200000001ff */
[----:B------:R-:W-:-:S07]  /*0a50*/  MOV R8, 0xa70 ;  /* 0x00000a7000087802 */ /* 0x000fce0000000f00 */
[----:B------:R-:W-:Y:S05]  /*0a60*/  CALL.REL.NOINC `($__internal_1_$__cuda_sm3x_div_rn_noftz_f32_slowpath) ;  /* 0x0000000000a07944 */ /* 0x000fea0003c00000 */
[----:B------:R-:W-:-:S07]  /*0a70*/  IMAD.MOV.U32 R2, RZ, RZ, R3 ;  /* 0x000000ffff027224 */ /* 0x000fce00078e0003 */
.L_x_25:
[----:B------:R-:W-:Y:S05]  /*0a80*/  BSYNC.RECONVERGENT B0 ;  /* 0x0000000000007941 */ /* 0x000fea0003800200 */
.L_x_24:
[----:B------:R-:W-:Y:S01]  /*0a90*/  MOV R3, 0x3b808081 ;  /* 0x3b80808100037802 */ /* 0x000fe20000000f00 */
        /* <DEDUP_REMOVED lines=13> */
.L_x_27:
[----:B------:R-:W-:Y:S05]  /*0b70*/  BSYNC.RECONVERGENT B0 ;  /* 0x0000000000007941 */ /* 0x000fea0003800200 */
.L_x_26:
[----:B------:R-:W-:Y:S02]  /*0b80*/  HFMA2 R9, -RZ, RZ, 2.27734375, 0.611328125 ;  /* 0x408e38e4ff097431 */ /* 0x000fe400000001ff */
[----:B------:R-:W-:Y:S01]  /*0b90*/  FADD R3, R3, -0.40599998831748962402 ;  /* 0xbecfdf3b03037421 */ /* 0x000fe20000000000 */
[----:B------:R-:W-:Y:S01]  /*0ba0*/  IMAD.MOV.U32 R0, RZ, RZ, 0x3e666666 ;  /* 0x3e666666ff007424 */ /* 0x000fe200078e00ff */
[----:B------:R-:W-:Y:S02]  /*0bb0*/  BSSY.RECONVERGENT B0, `(.L_x_28) ;  /* 0x000000c000007945 */ /* 0x000fe40003800200 */
[----:B------:R-:W0:Y:S01]  /*0bc0*/  FCHK P0, R3, 0.22499999403953552246 ;  /* 0x3e66666603007902 */ /* 0x000e220000000000 */
[----:B------:R-:W-:-:S04]  /*0bd0*/  FFMA R0, R9, -R0, 1 ;  /* 0x3f80000009007423 */ /* 0x000fc80000000800 */
[----:B------:R-:W-:-:S04]  /*0be0*/  FFMA R0, R0, R9, 4.4444446563720703125 ;  /* 0x408e38e400007423 */ /* 0x000fc80000000009 */
[----:B------:R-:W-:-:S04]  /*0bf0*/  FFMA R4, R3, R0, RZ ;  /* 0x0000000003047223 */ /* 0x000fc800000000ff */
[----:B------:R-:W-:-:S04]  /*0c00*/  FFMA R9, R4, -0.22499999403953552246, R3 ;  /* 0xbe66666604097823 */ /* 0x000fc80000000003 */
[----:B------:R-:W-:Y:S01]  /*0c10*/  FFMA R11, R0, R9, R4 ;  /* 0x00000009000b7223 */ /* 0x000fe20000000004 */
[----:B0-----:R-:W-:Y:S06]  /*0c20*/  @!P0 BRA `(.L_x_29) ;  /* 0x0000000000108947 */ /* 0x001fec0003800000 */
[----:B------:R-:W-:Y:S02]  /*0c30*/  MOV R4, 0x3e666666 ;  /* 0x3e66666600047802 */ /* 0x000fe40000000f00 */
[----:B------:R-:W-:-:S07]  /*0c40*/  MOV R8, 0xc60 ;  /* 0x00000c6000087802 */ /* 0x000fce0000000f00 */
[----:B------:R-:W-:Y:S05]  /*0c50*/  CALL.REL.NOINC `($__internal_1_$__cuda_sm3x_div_rn_noftz_f32_slowpath) ;  /* 0x0000000000247944 */ /* 0x000fea0003c00000 */
[----:B------:R-:W-:-:S07]  /*0c60*/  IMAD.MOV.U32 R11, RZ, RZ, R3 ;  /* 0x000000ffff0b7224 */ /* 0x000fce00078e0003 */
.L_x_29:
[----:B------:R-:W-:Y:S05]  /*0c70*/  BSYNC.RECONVERGENT B0 ;  /* 0x0000000000007941 */ /* 0x000fea0003800200 */
.L_x_28:
[----:B------:R-:W0:Y:S01]  /*0c80*/  LDC.64 R8, c[0x0][0x388] ;  /* 0x0000e200ff087b82 */ /* 0x000e220000000a00 */
[----:B------:R-:W-:-:S05]  /*0c90*/  LEA R5, R5, R6, 0x7 ;  /* 0x0000000605057211 */ /* 0x000fca00078e38ff */
[----:B0-----:R-:W-:-:S05]  /*0ca0*/  IMAD.WIDE R4, R5, 0x4, R8 ;  /* 0x0000000405047825 */ /* 0x001fca00078e0208 */
[----:B------:R-:W-:Y:S04]  /*0cb0*/  STG.E desc[UR4][R4.64], R7 ;  /* 0x0000000704007986 */ /* 0x000fe8000c101904 */
[----:B------:R-:W-:Y:S04]  /*0cc0*/  STG.E desc[UR4][R4.64+0x20000], R2 ;  /* 0x0200000204007986 */ /* 0x000fe8000c101904 */
[----:B------:R-:W-:Y:S01]  /*0cd0*/  STG.E desc[UR4][R4.64+0x40000], R11 ;  /* 0x0400000b04007986 */ /* 0x000fe2000c101904 */
[----:B------:R-:W-:Y:S05]  /*0ce0*/  EXIT ;  /* 0x000000000000794d */ /* 0x000fea0003800000 */
        .weak           $__internal_1_$__cuda_sm3x_div_rn_noftz_f32_slowpath
        .type           $__internal_1_$__cuda_sm3x_div_rn_noftz_f32_slowpath,@function
        .size           $__internal_1_$__cuda_sm3x_div_rn_noftz_f32_slowpath,(.L_x_193 - $__internal_1_$__cuda_sm3x_div_rn_noftz_f32_slowpath)
$__internal_1_$__cuda_sm3x_div_rn_noftz_f32_slowpath:
[----:B------:R-:W-:Y:S01]  /*0cf0*/  SHF.R.U32.HI R10, RZ, 0x17, R4 ;  /* 0x00000017ff0a7819 */ /* 0x000fe20000011604 */
[----:B------:R-:W-:Y:S01]  /*0d00*/  BSSY.RECONVERGENT B1, `(.L_x_30) ;  /* 0x0000062000017945 */ /* 0x000fe20003800200 */
[----:B------:R-:W-:Y:S02]  /*0d10*/  SHF.R.U32.HI R9, RZ, 0x17, R3 ;  /* 0x00000017ff097819 */ /* 0x000fe40000011603 */
[----:B------:R-:W-:Y:S02]  /*0d20*/  LOP3.LUT R10, R10, 0xff, RZ, 0xc0, !PT ;  /* 0x000000ff0a0a7812 */ /* 0x000fe400078ec0ff */
[----:B------:R-:W-:-:S03]  /*0d30*/  LOP3.LUT R13, R9, 0xff, RZ, 0xc0, !PT ;  /* 0x000000ff090d7812 */ /* 0x000fc600078ec0ff */
[----:B------:R-:W-:Y:S01]  /*0d40*/  VIADD R12, R10, 0xffffffff ;  /* 0xffffffff0a0c7836 */ /* 0x000fe20000000000 */
[----:B------:R-:W-:-:S04]  /*0d50*/  IADD3 R11, PT, PT, R13, -0x1, RZ ;  /* 0xffffffff0d0b7810 */ /* 0x000fc80007ffe0ff */
[----:B------:R-:W-:-:S04]  /*0d60*/  ISETP.GT.U32.AND P0, PT, R12, 0xfd, PT ;  /* 0x000000fd0c00780c */ /* 0x000fc80003f04070 */
[----:B------:R-:W-:-:S13]  /*0d70*/  ISETP.GT.U32.OR P0, PT, R11, 0xfd, P0 ;  /* 0x000000fd0b00780c */ /* 0x000fda0000704470 */
[----:B------:R-:W-:Y:S01]  /*0d80*/  @!P0 IMAD.MOV.U32 R9, RZ, RZ, RZ ;  /* 0x000000ffff098224 */ /* 0x000fe200078e00ff */
[----:B------:R-:W-:Y:S06]  /*0d90*/  @!P0 BRA `(.L_x_31) ;  /* 0x00000000005c8947 */ /* 0x000fec0003800000 */
        /* <DEDUP_REMOVED lines=18> */
[----:B------:R-:W-:Y:S01]  /*0ec0*/  @P0 MOV R9, RZ ;  /* 0x000000ff00090202 */ /* 0x000fe20000000f00 */
[----:B------:R-:W-:Y:S02]  /*0ed0*/  @!P0 IMAD.MOV.U32 R9, RZ, RZ, -0x40 ;  /* 0xffffffc0ff098424 */ /* 0x000fe400078e00ff */
[----:B------:R-:W-:Y:S01]  /*0ee0*/  @!P0 FFMA R3, R3, 1.84467440737095516160e+19, RZ ;  /* 0x5f80000003038823 */ /* 0x000fe200000000ff */
[----:B------:R-:W-:Y:S02]  /*0ef0*/  @!P1 FFMA R4, R4, 1.84467440737095516160e+19, RZ ;  /* 0x5f80000004049823 */ /* 0x000fe400000000ff */
[----:B------:R-:W-:-:S07]  /*0f00*/  @!P1 IADD3 R9, PT, PT, R9, 0x40, RZ ;  /* 0x0000004009099810 */ /* 0x000fce0007ffe0ff */
.L_x_31:
        /* <DEDUP_REMOVED lines=17> */
[----:B------:R-:W-:-:S04]  /*1020*/  LOP3.LUT R4, R4, 0xff, RZ, 0xc0, !PT ;  /* 0x000000ff04047812 */ /* 0x000fc800078ec0ff */
[----:B------:R-:W-:-:S05]  /*1030*/  IADD3 R14, PT, PT, R4, R10, RZ ;  /* 0x0000000a040e7210 */ /* 0x000fca0007ffe0ff */
        /* <DEDUP_REMOVED lines=11> */
[C---:B------:R-:W-:Y:S01]  /*10f0*/  IADD3 R11, PT, PT, R14.reuse, 0x20, RZ ;  /* 0x000000200e0b7810 */ /* 0x040fe20007ffe0ff */
[CCC-:B------:R-:W-:Y:S01]  /*1100*/  FFMA.RM R9, R15.reuse, R13.reuse, R12.reuse ;  /* 0x0000000d0f097223 */ /* 0x1c0fe2000000400c */
[----:B------:R-:W-:Y:S02]  /*1110*/  ISETP.NE.AND P2, PT, R14, RZ, PT ;  /* 0x000000ff0e00720c */ /* 0x000fe40003f45270 */
[----:B------:R-:W-:Y:S01]  /*1120*/  LOP3.LUT R10, R4, 0x7fffff, RZ, 0xc0, !PT ;  /* 0x007fffff040a7812 */ /* 0x000fe200078ec0ff */
[----:B------:R-:W-:Y:S01]  /*1130*/  FFMA.RP R4, R15, R13, R12 ;  /* 0x0000000d0f047223 */ /* 0x000fe2000000800c */
[----:B------:R-:W-:Y:S01]  /*1140*/  IMAD.MOV R12, RZ, RZ, -R14 ;  /* 0x000000ffff0c7224 */ /* 0x000fe200078e0a0e */
[----:B------:R-:W-:Y:S02]  /*1150*/  ISETP.NE.AND P1, PT, R14, RZ, PT ;  /* 0x000000ff0e00720c */ /* 0x000fe40003f25270 */
[----:B------:R-:W-:-:S02]  /*1160*/  LOP3.LUT R10, R10, 0x800000, RZ, 0xfc, !PT ;  /* 0x008000000a0a7812 */ /* 0x000fc400078efcff */
[----:B------:R-:W-:Y:S02]  /*1170*/  FSETP.NEU.FTZ.AND P0, PT, R4, R9, PT ;  /* 0x000000090400720b */ /* 0x000fe40003f1d000 */
[----:B------:R-:W-:Y:S02]  /*1180*/  SHF.L.U32 R11, R10, R11, RZ ;  /* 0x0000000b0a0b7219 */ /* 0x000fe400000006ff */
[----:B------:R-:W-:Y:S02]  /*1190*/  SEL R9, R12, RZ, P2 ;  /* 0x000000ff0c097207 */ /* 0x000fe40001000000 */
[----:B------:R-:W-:Y:S02]  /*11a0*/  ISETP.NE.AND P1, PT, R11, RZ, P1 ;  /* 0x000000ff0b00720c */ /* 0x000fe40000f25270 */
[----:B------:R-:W-:Y:S02]  /*11b0*/  SHF.R.U32.HI R9, RZ, R9, R10 ;  /* 0x00000009ff097219 */ /* 0x000fe4000001160a */
[----:B------:R-:W-:-:S02]  /*11c0*/  PLOP3.LUT P0, PT, P0, P1, PT, 0xf8, 0x8f ;  /* 0x00000000008f781c */ /* 0x000fc40000703f70 */
[----:B------:R-:W-:Y:S02]  /*11d0*/  SHF.R.U32.HI R11, RZ, 0x1, R9 ;  /* 0x00000001ff0b7819 */ /* 0x000fe40000011609 */
[----:B------:R-:W-:-:S04]  /*11e0*/  SEL R4, RZ, 0x1, !P0 ;  /* 0x00000001ff047807 */ /* 0x000fc80004000000 */
[----:B------:R-:W-:-:S04]  /*11f0*/  LOP3.LUT R4, R4, 0x1, R11, 0xf8, !PT ;  /* 0x0000000104047812 */ /* 0x000fc800078ef80b */
[----:B------:R-:W-:-:S04]  /*1200*/  LOP3.LUT R4, R4, R9, RZ, 0xc0, !PT ;  /* 0x0000000904047212 */ /* 0x000fc800078ec0ff */
[----:B------:R-:W-:-:S04]  /*1210*/  IADD3 R4, PT, PT, R11, R4, RZ ;  /* 0x000000040b047210 */ /* 0x000fc80007ffe0ff */
[----:B------:R-:W-:Y:S01]  /*1220*/  LOP3.LUT R3, R4, R3, RZ, 0xfc, !PT ;  /* 0x0000000304037212 */ /* 0x000fe200078efcff */
[----:B------:R-:W-:Y:S06]  /*1230*/  BRA `(.L_x_39) ;  /* 0x0000000000107947 */ /* 0x000fec0003800000 */
.L_x_38:
[----:B------:R-:W-:-:S04]  /*1240*/  LOP3.LUT R3, R3, 0x80000000, RZ, 0xc0, !PT ;  /* 0x8000000003037812 */ /* 0x000fc800078ec0ff */
[----:B------:R-:W-:Y:S01]  /*1250*/  LOP3.LUT R3, R3, 0x7f800000, RZ, 0xfc, !PT ;  /* 0x7f80000003037812 */ /* 0x000fe200078efcff */
[----:B------:R-:W-:Y:S06]  /*1260*/  BRA `(.L_x_39) ;  /* 0x0000000000047947 */ /* 0x000fec0003800000 */
.L_x_37:
[----:B------:R-:W-:-:S07]  /*1270*/  IMAD R3, R10, 0x800000, R3 ;  /* 0x008000000a037824 */ /* 0x000fce00078e0203 */
.L_x_39:
[----:B------:R-:W-:Y:S05]  /*1280*/  BSYNC.RECONVERGENT B2 ;  /* 0x0000000000027941 */ /* 0x000fea0003800200 */
.L_x_36:
[----:B------:R-:W-:Y:S05]  /*1290*/  BRA `(.L_x_40) ;  /* 0x0000000000207947 */ /* 0x000fea0003800000 */
.L_x_35:
[----:B------:R-:W-:-:S04]  /*12a0*/  LOP3.LUT R3, R4, 0x80000000, R3, 0x48, !PT ;  /* 0x8000000004037812 */ /* 0x000fc800078e4803 */
[----:B------:R-:W-:Y:S01]  /*12b0*/  LOP3.LUT R3, R3, 0x7f800000, RZ, 0xfc, !PT ;  /* 0x7f80000003037812 */ /* 0x000fe200078efcff */
[----:B------:R-:W-:Y:S06]  /*12c0*/  BRA `(.L_x_40) ;  /* 0x0000000000147947 */ /* 0x000fec0003800000 */
.L_x_34:
[----:B------:R-:W-:Y:S01]  /*12d0*/  LOP3.LUT R3, R4, 0x80000000, R3, 0x48, !PT ;  /* 0x8000000004037812 */ /* 0x000fe200078e4803 */
[----:B------:R-:W-:Y:S06]  /*12e0*/  BRA `(.L_x_40) ;  /* 0x00000000000c7947 */ /* 0x000fec0003800000 */
.L_x_33:
[----:B------:R-:W0:Y:S01]  /*12f0*/  MUFU.RSQ R3, -QNAN ;  /* 0xffc0000000037908 */ /* 0x000e220000001400 */
[----:B------:R-:W-:Y:S05]  /*1300*/  BRA `(.L_x_40) ;  /* 0x0000000000047947 */ /* 0x000fea0003800000 */
.L_x_32:
[----:B------:R-:W-:-:S07]  /*1310*/  FADD.FTZ R3, R3, R4 ;  /* 0x0000000403037221 */ /* 0x000fce0000010000 */
.L_x_40:
[----:B------:R-:W-:Y:S05]  /*1320*/  BSYNC.RECONVERGENT B1 ;  /* 0x0000000000017941 */ /* 0x000fea0003800200 */
.L_x_30:
[----:B------:R-:W-:-:S04]  /*1330*/  HFMA2 R9, -RZ, RZ, 0, 0 ;  /* 0x00000000ff097431 */ /* 0x000fc800000001ff */
[----:B0-----:R-:W-:Y:S05]  /*1340*/  RET.REL.NODEC R8 `(_ZN7mmoment16cropPersonToReIDEPKhPfiiiiiii) ;  /* 0xffffffec082c7950 */ /* 0x001fea0003c3ffff */
.L_x_41:
        /* <DEDUP_REMOVED lines=11> */
.L_x_193:


//--------------------- .text._ZN7mmoment16convertBGRToBGRxEPKhPhii --------------------------
	.section	.text._ZN7mmoment16convertBGRToBGRxEPKhPhii,"ax",@progbits
	.align	128
        .global         _ZN7mmoment16convertBGRToBGRxEPKhPhii
        .type           _ZN7mmoment16convertBGRToBGRxEPKhPhii,@function
        .size           _ZN7mmoment16convertBGRToBGRxEPKhPhii,(.L_x_202 - _ZN7mmoment16convertBGRToBGRxEPKhPhii)
        .other          _ZN7mmoment16convertBGRToBGRxEPKhPhii,@"STO_CUDA_ENTRY STV_DEFAULT"
_ZN7mmoment16convertBGRToBGRxEPKhPhii:
.text._ZN7mmoment16convertBGRToBGRxEPKhPhii:
[----:B------:R-:W-:Y:S01]  /*0000*/  LDC R1, c[0x0][0x37c] ;  /* 0x0000df00ff017b82 */ /* 0x000fe20000000800 */
[----:B------:R-:W0:Y:S07]  /*0010*/  S2R R2, SR_TID.Y ;  /* 0x0000000000027919 */ /* 0x000e2e0000002200 */
[----:B------:R-:W1:Y:S01]  /*0020*/  LDC R0, c[0x0][0x360] ;  /* 0x0000d800ff007b82 */ /* 0x000e620000000800 */
[----:B------:R-:W2:Y:S01]  /*0030*/  LDCU.64 UR6, c[0x0][0x390] ;  /* 0x00007200ff0677ac */ /* 0x000ea20008000a00 */
[----:B------:R-:W1:Y:S06]  /*0040*/  S2R R5, SR_TID.X ;  /* 0x0000000000057919 */ /* 0x000e6c0000002100 */
[----:B------:R-:W0:Y:S08]  /*0050*/  S2UR UR5, SR_CTAID.Y ;  /* 0x00000000000579c3 */ /* 0x000e300000002600 */
[----:B------:R-:W0:Y:S08]  /*0060*/  LDC R3, c[0x0][0x364] ;  /* 0x0000d900ff037b82 */ /* 0x000e300000000800 */
[----:B------:R-:W1:Y:S01]  /*0070*/  S2UR UR4, SR_CTAID.X ;  /* 0x00000000000479c3 */ /* 0x000e620000002500 */
[----:B0-----:R-:W-:-:S05]  /*0080*/  IMAD R3, R3, UR5, R2 ;  /* 0x0000000503037c24 */ /* 0x001fca000f8e0202 */
[----:B--2---:R-:W-:Y:S01]  /*0090*/  ISETP.GE.AND P0, PT, R3, UR7, PT ;  /* 0x0000000703007c0c */ /* 0x004fe2000bf06270 */
[----:B-1----:R-:W-:-:S05]  /*00a0*/  IMAD R0, R0, UR4, R5 ;  /* 0x0000000400007c24 */ /* 0x002fca000f8e0205 */
[----:B------:R-:W-:-:S13]  /*00b0*/  ISETP.GE.OR P0, PT, R0, UR6, P0 ;  /* 0x0000000600007c0c */ /* 0x000fda0008706670 */
[----:B------:R-:W-:Y:S05]  /*00c0*/  @P0 EXIT ;  /* 0x000000000000094d */ /* 0x000fea0003800000 */
[----:B------:R-:W0:Y:S01]  /*00d0*/  LDCU.128 UR8, c[0x0][0x380] ;  /* 0x00007000ff0877ac */ /* 0x000e220008000c00 */
[----:B------:R-:W-:Y:S01]  /*00e0*/  IMAD R0, R3, UR6, R0 ;  /* 0x0000000603007c24 */ /* 0x000fe2000f8e0200 */
[----:B------:R-:W1:Y:S03]  /*00f0*/  LDCU.64 UR4, c[0x0][0x358] ;  /* 0x00006b00ff0477ac */ /* 0x000e660008000a00 */
[----:B------:R-:W-:-:S05]  /*0100*/  IMAD R3, R0, 0x3, RZ ;  /* 0x0000000300037824 */ /* 0x000fca00078e02ff */
[----:B0-----:R-:W-:-:S04]  /*0110*/  IADD3 R2, P0, PT, R3, UR8, RZ ;  /* 0x0000000803027c10 */ /* 0x001fc8000ff1e0ff */
[----:B------:R-:W-:-:S05]  /*0120*/  LEA.HI.X.SX32 R3, R3, UR9, 0x1, P0 ;  /* 0x0000000903037c11 */ /* 0x000fca00080f0eff */
[----:B-1----:R-:W2:Y:S04]  /*0130*/  LDG.E.U8.CONSTANT R7, desc[UR4][R2.64] ;  /* 0x0000000402077981 */ /* 0x002ea8000c1e9100 */
[----:B------:R-:W3:Y:S04]  /*0140*/  LDG.E.U8.CONSTANT R9, desc[UR4][R2.64+0x1] ;  /* 0x0000010402097981 */ /* 0x000ee8000c1e9100 */
[----:B------:R-:W4:Y:S01]  /*0150*/  LDG.E.U8.CONSTANT R11, desc[UR4][R2.64+0x2] ;  /* 0x00000204020b7981 */ /* 0x000f22000c1e9100 */
[----:B------:R-:W-:Y:S02]  /*0160*/  IMAD.SHL.U32 R0, R0, 0x4, RZ ;  /* 0x0000000400007824 */ /* 0x000fe400078e00ff */
[----:B------:R-:W-:-:S03]  /*0170*/  IMAD.MOV.U32 R6, RZ, RZ, 0xff ;  /* 0x000000ffff067424 */ /* 0x000fc600078e00ff */
[----:B------:R-:W-:-:S04]  /*0180*/  IADD3 R4, P0, PT, R0, UR10, RZ ;  /* 0x0000000a00047c10 */ /* 0x000fc8000ff1e0ff */
[----:B------:R-:W-:Y:S02]  /*0190*/  LEA.HI.X.SX32 R5, R0, UR11, 0x1, P0 ;  /* 0x0000000b00057c11 */ /* 0x000fe400080f0eff */
[----:B------:R-:W-:-:S05]  /*01a0*/  PRMT R0, R6, 0x7610, R0 ;  /* 0x0000761006007816 */ /* 0x000fca0000000000 */
[----:B------:R-:W-:Y:S04]  /*01b0*/  STG.E.U8 desc[UR4][R4.64+0x3], R0 ;  /* 0x0000030004007986 */ /* 0x000fe8000c101104 */
[----:B--2---:R-:W-:Y:S04]  /*01c0*/  STG.E.U8 desc[UR4][R4.64], R7 ;  /* 0x0000000704007986 */ /* 0x004fe8000c101104 */
[----:B---3--:R-:W-:Y:S04]  /*01d0*/  STG.E.U8 desc[UR4][R4.64+0x1], R9 ;  /* 0x0000010904007986 */ /* 0x008fe8000c101104 */
[----:B----4-:R-:W-:Y:S01]  /*01e0*/  STG.E.U8 desc[UR4][R4.64+0x2], R11 ;  /* 0x0000020b04007986 */ /* 0x010fe2000c101104 */
[----:B------:R-:W-:Y:S05]  /*01f0*/  EXIT ;  /* 0x000000000000794d */ /* 0x000fea0003800000 */
.L_x_42:
        /* <DEDUP_REMOVED lines=16> */
.L_x_202:


//--------------------- .text._ZN7mmoment16convertBGRxToBGREPKhPhii --------------------------
	.section	.text._ZN7mmoment16convertBGRxToBGREPKhPhii,"ax",@progbits
	.align	128
        .global         _ZN7mmoment16convertBGRxToBGREPKhPhii
        .type           _ZN7mmoment16convertBGRxToBGREPKhPhii,@function
        .size           _ZN7mmoment16convertBGRxToBGREPKhPhii,(.L_x_203 - _ZN7mmoment16convertBGRxToBGREPKhPhii)
        .other          _ZN7mmoment16convertBGRxToBGREPKhPhii,@"STO_CUDA_ENTRY STV_DEFAULT"
_ZN7mmoment16convertBGRxToBGREPKhPhii:
.text._ZN7mmoment16convertBGRxToBGREPKhPhii:
        /* <DEDUP_REMOVED lines=16> */
[----:B------:R-:W-:-:S05]  /*0100*/  IMAD.SHL.U32 R3, R0, 0x4, RZ ;  /* 0x0000000400037824 */ /* 0x000fca00078e00ff */
[----:B0-----:R-:W-:-:S04]  /*0110*/  IADD3 R2, P0, PT, R3, UR8, RZ ;  /* 0x0000000803027c10 */ /* 0x001fc8000ff1e0ff */
[----:B------:R-:W-:-:S05]  /*0120*/  LEA.HI.X.SX32 R3, R3, UR9, 0x1, P0 ;  /* 0x0000000903037c11 */ /* 0x000fca00080f0eff */
[----:B-1----:R-:W2:Y:S04]  /*0130*/  LDG.E.U8.CONSTANT R7, desc[UR4][R2.64] ;  /* 0x0000000402077981 */ /* 0x002ea8000c1e9100 */
[----:B------:R-:W3:Y:S04]  /*0140*/  LDG.E.U8.CONSTANT R9, desc[UR4][R2.64+0x1] ;  /* 0x0000010402097981 */ /* 0x000ee8000c1e9100 */
[----:B------:R-:W4:Y:S01]  /*0150*/  LDG.E.U8.CONSTANT R11, desc[UR4][R2.64+0x2] ;  /* 0x00000204020b7981 */ /* 0x000f22000c1e9100 */
[----:B------:R-:W-:-:S05]  /*0160*/  IMAD R0, R0, 0x3, RZ ;  /* 0x0000000300007824 */ /* 0x000fca00078e02ff */
[----:B------:R-:W-:-:S04]  /*0170*/  IADD3 R4, P0, PT, R0, UR10, RZ ;  /* 0x0000000a00047c10 */ /* 0x000fc8000ff1e0ff */
[----:B------:R-:W-:-:S05]  /*0180*/  LEA.HI.X.SX32 R5, R0, UR11, 0x1, P0 ;  /* 0x0000000b00057c11 */ /* 0x000fca00080f0eff */
[----:B--2---:R-:W-:Y:S04]  /*0190*/  STG.E.U8 desc[UR4][R4.64], R7 ;  /* 0x0000000704007986 */ /* 0x004fe8000c101104 */
[----:B---3--:R-:W-:Y:S04]  /*01a0*/  STG.E.U8 desc[UR4][R4.64+0x1], R9 ;  /* 0x0000010904007986 */ /* 0x008fe8000c101104 */
[----:B----4-:R-:W-:Y:S01]  /*01b0*/  STG.E.U8 desc[UR4][R4.64+0x2], R11 ;  /* 0x0000020b04007986 */ /* 0x010fe2000c101104 */
[----:B------:R-:W-:Y:S05]  /*01c0*/  EXIT ;  /* 0x000000000000794d */ /* 0x000fea0003800000 */
.L_x_43:
        /* <DEDUP_REMOVED lines=11> */
.L_x_203:


//--------------------- .text._ZN7mmoment15rotateBGRx90CCWEPKhPhiiiii --------------------------
	.section	.text._ZN7mmoment15rotateBGRx90CCWEPKhPhiiiii,"ax",@progbits
	.align	128
        .global         _ZN7mmoment15rotateBGRx90CCWEPKhPhiiiii
        .type           _ZN7mmoment15rotateBGRx90CCWEPKhPhiiiii,@function
        .size           _ZN7mmoment15rotateBGRx90CCWEPKhPhiiiii,(.L_x_204 - _ZN7mmoment15rotateBGRx90CCWEPKhPhiiiii)
        .other          _ZN7mmoment15rotateBGRx90CCWEPKhPhiiiii,@"STO_CUDA_ENTRY STV_DEFAULT"
_ZN7mmoment15rotateBGRx90CCWEPKhPhiiiii:
.text._ZN7mmoment15rotateBGRx90CCWEPKhPhiiiii:
[----:B------:R-:W-:Y:S01]  /*0000*/  LDC R1, c[0x0][0x37c] ;  /* 0x0000df00ff017b82 */ /* 0x000fe20000000800 */
[----:B------:R-:W0:Y:S07]  /*0010*/  S2R R2, SR_TID.Y ;  /* 0x0000000000027919 */ /* 0x000e2e0000002200 */
[----:B------:R-:W1:Y:S01]  /*0020*/  LDC R0, c[0x0][0x360] ;  /* 0x0000d800ff007b82 */ /* 0x000e620000000800 */
[----:B------:R-:W2:Y:S01]  /*0030*/  LDCU UR6, c[0x0][0x3a0] ;  /* 0x00007400ff0677ac */ /* 0x000ea20008000800 */
[----:B------:R-:W1:Y:S01]  /*0040*/  S2R R3, SR_TID.X ;  /* 0x0000000000037919 */ /* 0x000e620000002100 */
[----:B------:R-:W3:Y:S05]  /*0050*/  LDCU UR7, c[0x0][0x39c] ;  /* 0x00007380ff0777ac */ /* 0x000eea0008000800 */
[----:B------:R-:W0:Y:S08]  /*0060*/  S2UR UR5, SR_CTAID.Y ;  /* 0x00000000000579c3 */ /* 0x000e300000002600 */
[----:B------:R-:W0:Y:S08]  /*0070*/  LDC R5, c[0x0][0x364] ;  /* 0x0000d900ff057b82 */ /* 0x000e300000000800 */
[----:B------:R-:W1:Y:S01]  /*0080*/  S2UR UR4, SR_CTAID.X ;  /* 0x00000000000479c3 */ /* 0x000e620000002500 */
[----:B0-----:R-:W-:-:S05]  /*0090*/  IMAD R5, R5, UR5, R2 ;  /* 0x0000000505057c24 */ /* 0x001fca000f8e0202 */
[----:B--2---:R-:W-:Y:S01]  /*00a0*/  ISETP.GE.AND P0, PT, R5, UR6, PT ;  /* 0x0000000605007c0c */ /* 0x004fe2000bf06270 */
[----:B-1----:R-:W-:-:S05]  /*00b0*/  IMAD R0, R0, UR4, R3 ;  /* 0x0000000400007c24 */ /* 0x002fca000f8e0203 */
[----:B---3--:R-:W-:-:S13]  /*00c0*/  ISETP.GE.OR P0, PT, R0, UR7, P0 ;  /* 0x0000000700007c0c */ /* 0x008fda0008706670 */
[----:B------:R-:W-:Y:S05]  /*00d0*/  @P0 EXIT ;  /* 0x000000000000094d */ /* 0x000fea0003800000 */
[----:B------:R-:W0:Y:S01]  /*00e0*/  LDCU UR4, c[0x0][0x390] ;  /* 0x00007200ff0477ac */ /* 0x000e220008000800 */
[----:B------:R-:W-:Y:S01]  /*00f0*/  LOP3.LUT R2, RZ, R5, RZ, 0x33, !PT ;  /* 0x00000005ff027212 */ /* 0x000fe200078e33ff */
[----:B------:R-:W1:Y:S01]  /*0100*/  LDCU UR6, c[0x0][0x398] ;  /* 0x00007300ff0677ac */ /* 0x000e620008000800 */
[----:B------:R-:W2:Y:S03]  /*0110*/  LDCU.128 UR8, c[0x0][0x380] ;  /* 0x00007000ff0877ac */ /* 0x000ea60008000c00 */
[----:B0-----:R-:W-:Y:S01]  /*0120*/  VIADD R2, R2, UR4 ;  /* 0x0000000402027c36 */ /* 0x001fe20008000000 */
[----:B------:R-:W0:Y:S03]  /*0130*/  LDCU.64 UR4, c[0x0][0x358] ;  /* 0x00006b00ff0477ac */ /* 0x000e260008000a00 */
[----:B------:R-:W-:-:S04]  /*0140*/  IMAD.SHL.U32 R3, R2, 0x4, RZ ;  /* 0x0000000402037824 */ /* 0x000fc800078e00ff */
[----:B-1----:R-:W-:-:S05]  /*0150*/  IMAD R3, R0, UR6, R3 ;  /* 0x0000000600037c24 */ /* 0x002fca000f8e0203 */
[----:B--2---:R-:W-:-:S04]  /*0160*/  IADD3 R2, P0, PT, R3, UR8, RZ ;  /* 0x0000000803027c10 */ /* 0x004fc8000ff1e0ff */
[----:B------:R-:W-:-:S05]  /*0170*/  LEA.HI.X.SX32 R3, R3, UR9, 0x1, P0 ;  /* 0x0000000903037c11 */ /* 0x000fca00080f0eff */
[----:B0-----:R-:W2:Y:S04]  /*0180*/  LDG.E.U8.CONSTANT R7, desc[UR4][R2.64] ;  /* 0x0000000402077981 */ /* 0x001ea8000c1e9100 */
[----:B------:R-:W3:Y:S04]  /*0190*/  LDG.E.U8.CONSTANT R9, desc[UR4][R2.64+0x1] ;  /* 0x0000010402097981 */ /* 0x000ee8000c1e9100 */
[----:B------:R-:W4:Y:S04]  /*01a0*/  LDG.E.U8.CONSTANT R11, desc[UR4][R2.64+0x2] ;  /* 0x00000204020b7981 */ /* 0x000f28000c1e9100 */
[----:B------:R-:W5:Y:S01]  /*01b0*/  LDG.E.U8.CONSTANT R13, desc[UR4][R2.64+0x3] ;  /* 0x00000304020d7981 */ /* 0x000f62000c1e9100 */
[----:B------:R-:W-:-:S04]  /*01c0*/  IMAD R0, R5, UR7, R0 ;  /* 0x0000000705007c24 */ /* 0x000fc8000f8e0200 */
[----:B------:R-:W-:-:S05]  /*01d0*/  IMAD.SHL.U32 R0, R0, 0x4, RZ ;  /* 0x0000000400007824 */ /* 0x000fca00078e00ff */
[----:B------:R-:W-:-:S04]  /*01e0*/  IADD3 R4, P0, PT, R0, UR10, RZ ;  /* 0x0000000a00047c10 */ /* 0x000fc8000ff1e0ff */
[----:B------:R-:W-:-:S05]  /*01f0*/  LEA.HI.X.SX32 R5, R0, UR11, 0x1, P0 ;  /* 0x0000000b00057c11 */ /* 0x000fca00080f0eff */
[----:B--2---:R-:W-:Y:S04]  /*0200*/  STG.E.U8 desc[UR4][R4.64], R7 ;  /* 0x0000000704007986 */ /* 0x004fe8000c101104 */
[----:B---3--:R-:W-:Y:S04]  /*0210*/  STG.E.U8 desc[UR4][R4.64+0x1], R9 ;  /* 0x0000010904007986 */ /* 0x008fe8000c101104 */
[----:B----4-:R-:W-:Y:S04]  /*0220*/  STG.E.U8 desc[UR4][R4.64+0x2], R11 ;  /* 0x0000020b04007986 */ /* 0x010fe8000c101104 */
[----:B-----5:R-:W-:Y:S01]  /*0230*/  STG.E.U8 desc[UR4][R4.64+0x3], R13 ;  /* 0x0000030d04007986 */ /* 0x020fe2000c101104 */
[----:B------:R-:W-:Y:S05]  /*0240*/  EXIT ;  /* 0x000000000000794d */ /* 0x000fea0003800000 */
.L_x_44:
        /* <DEDUP_REMOVED lines=11> */
.L_x_204:


//--------------------- .text._ZN7mmoment19transposeYoloOutputEPKfPfii --------------------------
	.section	.text._ZN7mmoment19transposeYoloOutputEPKfPfii,"ax",@progbits
	.align	128
        .global         _ZN7mmoment19transposeYoloOutputEPKfPfii
        .type           _ZN7mmoment19transposeYoloOutputEPKfPfii,@function
        .size           _ZN7mmoment19transposeYoloOutputEPKfPfii,(.L_x_205 - _ZN7mmoment19transposeYoloOutputEPKfPfii)
        .other          _ZN7mmoment19transposeYoloOutputEPKfPfii,@"STO_CUDA_ENTRY STV_DEFAULT"
_ZN7mmoment19transposeYoloOutputEPKfPfii:
.text._ZN7mmoment19transposeYoloOutputEPKfPfii:
        /* <DEDUP_REMOVED lines=13> */
[----:B------:R-:W0:Y:S01]  /*00d0*/  LDC.64 R2, c[0x0][0x380] ;  /* 0x0000e000ff027b82 */ /* 0x000e220000000a00 */
[----:B------:R-:W1:Y:S01]  /*00e0*/  LDCU.64 UR4, c[0x0][0x358] ;  /* 0x00006b00ff0477ac */ /* 0x000e620008000a00 */
[----:B------:R-:W-:-:S04]  /*00f0*/  IMAD R5, R7, UR7, R0 ;  /* 0x0000000707057c24 */ /* 0x000fc8000f8e0200 */
[----:B0-----:R-:W-:Y:S02]  /*0100*/  IMAD.WIDE R2, R5, 0x4, R2 ;  /* 0x0000000405027825 */ /* 0x001fe400078e0202 */
[----:B------:R-:W0:Y:S04]  /*0110*/  LDC.64 R4, c[0x0][0x388] ;  /* 0x0000e200ff047b82 */ /* 0x000e280000000a00 */
[----:B-1----:R-:W2:Y:S01]  /*0120*/  LDG.E.CONSTANT R3, desc[UR4][R2.64] ;  /* 0x0000000402037981 */ /* 0x002ea2000c1e9900 */
[----:B------:R-:W-:-:S04]  /*0130*/  IMAD R7, R0, UR6, R7 ;  /* 0x0000000600077c24 */ /* 0x000fc8000f8e0207 */
[----:B0-----:R-:W-:-:S05]  /*0140*/  IMAD.WIDE R4, R7, 0x4, R4 ;  /* 0x0000000407047825 */ /* 0x001fca00078e0204 */
[----:B--2---:R-:W-:Y:S01]  /*0150*/  STG.E desc[UR4][R4.64], R3 ;  /* 0x0000000304007986 */ /* 0x004fe2000c101904 */
[----:B------:R-:W-:Y:S05]  /*0160*/  EXIT ;  /* 0x000000000000794d */ /* 0x000fea0003800000 */
.L_x_45:
        /* <DEDUP_REMOVED lines=9> */
.L_x_205:


//--------------------- .text._ZN7mmoment25preprocessBGRToRGBFloatNNEPKhPfiiiiifiif --------------------------
	.section	.text._ZN7mmoment25preprocessBGRToRGBFloatNNEPKhPfiiiiifiif,"ax",@progbits
	.align	128
        .global         _ZN7mmoment25preprocessBGRToRGBFloatNNEPKhPfiiiiifiif
        .type           _ZN7mmoment25preprocessBGRToRGBFloatNNEPKhPfiiiiifiif,@function
        .size           _ZN7mmoment25preprocessBGRToRGBFloatNNEPKhPfiiiiifiif,(.L_x_194 - _ZN7mmoment25preprocessBGRToRGBFloatNNEPKhPfiiiiifiif)
        .other          _ZN7mmoment25preprocessBGRToRGBFloatNNEPKhPfiiiiifiif,@"STO_CUDA_ENTRY STV_DEFAULT"
_ZN7mmoment25preprocessBGRToRGBFloatNNEPKhPfiiiiifiif:
.text._ZN7mmoment25preprocessBGRToRGBFloatNNEPKhPfiiiiifiif:
        /* <DEDUP_REMOVED lines=14> */
[----:B------:R-:W0:Y:S01]  /*00e0*/  LDCU.64 UR6, c[0x0][0x3a8] ;  /* 0x00007500ff0677ac */ /* 0x000e220008000a00 */
[----:B------:R-:W-:Y:S01]  /*00f0*/  BSSY.RECONVERGENT B0, `(.L_x_46) ;  /* 0x0000043000007945 */ /* 0x000fe20003800200 */
[----:B------:R-:W1:Y:S01]  /*0100*/  LDCU.64 UR4, c[0x0][0x358] ;  /* 0x00006b00ff0477ac */ /* 0x000e620008000a00 */
[----:B0-----:R-:W-:-:S04]  /*0110*/  ISETP.GE.AND P0, PT, R5, UR7, PT ;  /* 0x0000000705007c0c */ /* 0x001fc8000bf06270 */
[----:B------:R-:W-:-:S13]  /*0120*/  ISETP.GE.OR P0, PT, R2, UR6, P0 ;  /* 0x0000000602007c0c */ /* 0x000fda0008706670 */
[----:B-1----:R-:W-:Y:S05]  /*0130*/  @P0 BRA `(.L_x_47) ;  /* 0x0000000000e80947 */ /* 0x002fea0003800000 */
[----:B------:R-:W0:Y:S01]  /*0140*/  LDC R7, c[0x0][0x3a4] ;  /* 0x0000e900ff077b82 */ /* 0x000e220000000800 */
[----:B------:R-:W-:Y:S01]  /*0150*/  I2FP.F32.S32 R0, R2 ;  /* 0x0000000200007245 */ /* 0x000fe20000201400 */
[----:B------:R-:W-:Y:S01]  /*0160*/  BSSY.RECONVERGENT B1, `(.L_x_48) ;  /* 0x000000e000017945 */ /* 0x000fe20003800200 */
[----:B0-----:R-:W0:Y:S08]  /*0170*/  MUFU.RCP R3, R7 ;  /* 0x0000000700037308 */ /* 0x001e300000001000 */
[----:B------:R-:W1:Y:S01]  /*0180*/  FCHK P0, R0, R7 ;  /* 0x0000000700007302 */ /* 0x000e620000000000 */
[----:B0-----:R-:W-:-:S04]  /*0190*/  FFMA R4, R3, -R7, 1 ;  /* 0x3f80000003047423 */ /* 0x001fc80000000807 */
[----:B------:R-:W-:-:S04]  /*01a0*/  FFMA R3, R3, R4, R3 ;  /* 0x0000000403037223 */ /* 0x000fc80000000003 */
[----:B------:R-:W-:-:S04]  /*01b0*/  FFMA R4, R0, R3, RZ ;  /* 0x0000000300047223 */ /* 0x000fc800000000ff */
[----:B------:R-:W-:-:S04]  /*01c0*/  FFMA R6, R4, -R7, R0 ;  /* 0x8000000704067223 */ /* 0x000fc80000000000 */
[----:B------:R-:W-:Y:S01]  /*01d0*/  FFMA R4, R3, R6, R4 ;  /* 0x0000000603047223 */ /* 0x000fe20000000004 */
[----:B-1----:R-:W-:Y:S06]  /*01e0*/  @!P0 BRA `(.L_x_49) ;  /* 0x0000000000148947 */ /* 0x002fec0003800000 */
[----:B------:R-:W0:Y:S01]  /*01f0*/  LDCU UR6, c[0x0][0x3a4] ;  /* 0x00007480ff0677ac */ /* 0x000e220008000800 */
[----:B------:R-:W-:Y:S01]  /*0200*/  MOV R6, 0x230 ;  /* 0x0000023000067802 */ /* 0x000fe20000000f00 */
[----:B0-----:R-:W-:-:S07]  /*0210*/  IMAD.U32 R3, RZ, RZ, UR6 ;  /* 0x00000006ff037e24 */ /* 0x001fce000f8e00ff */
[----:B------:R-:W-:Y:S05]  /*0220*/  CALL.REL.NOINC `($__internal_2_$__cuda_sm3x_div_rn_noftz_f32_slowpath) ;  /* 0x0000000400b47944 */ /* 0x000fea0003c00000 */
[----:B------:R-:W-:-:S07]  /*0230*/  IMAD.MOV.U32 R4, RZ, RZ, R0 ;  /* 0x000000ffff047224 */ /* 0x000fce00078e0000 */
.L_x_49:
[----:B------:R-:W-:Y:S05]  /*0240*/  BSYNC.RECONVERGENT B1 ;  /* 0x0000000000017941 */ /* 0x000fea0003800200 */
.L_x_48:
[----:B------:R-:W0:Y:S01]  /*0250*/  LDC R8, c[0x0][0x3a4] ;  /* 0x0000e900ff087b82 */ /* 0x000e220000000800 */
[----:B------:R-:W-:Y:S01]  /*0260*/  I2FP.F32.U32 R3, R5 ;  /* 0x0000000500037245 */ /* 0x000fe20000201000 */
        /* <DEDUP_REMOVED lines=10> */
[----:B------:R-:W-:Y:S01]  /*0310*/  IMAD.MOV.U32 R0, RZ, RZ, R3 ;  /* 0x000000ffff007224 */ /* 0x000fe200078e0003 */
[----:B------:R-:W-:Y:S02]  /*0320*/  MOV R6, 0x350 ;  /* 0x0000035000067802 */ /* 0x000fe40000000f00 */
[----:B0-----:R-:W-:-:S07]  /*0330*/  MOV R3, UR6 ;  /* 0x0000000600037c02 */ /* 0x001fce0008000f00 */
[----:B------:R-:W-:Y:S05]  /*0340*/  CALL.REL.NOINC `($__internal_2_$__cuda_sm3x_div_rn_noftz_f32_slowpath) ;  /* 0x00000004006c7944 */ /* 0x000fea0003c00000 */
.L_x_51:
[----:B------:R-:W-:Y:S05]  /*0350*/  BSYNC.RECONVERGENT B1 ;  /* 0x0000000000017941 */ /* 0x000fea0003800200 */
.L_x_50:
[----:B------:R-:W0:Y:S01]  /*0360*/  LDCU.64 UR6, c[0x0][0x390] ;  /* 0x00007200ff0677ac */ /* 0x000e220008000a00 */
[----:B------:R-:W1:Y:S01]  /*0370*/  LDCU.64 UR8, c[0x0][0x380] ;  /* 0x00007000ff0877ac */ /* 0x000e620008000a00 */
[----:B0-----:R-:W-:-:S05]  /*0380*/  I2FP.F32.S32 R3, UR7 ;  /* 0x0000000700037c45 */ /* 0x001fca0008201400 */
[----:B------:R-:W-:Y:S01]  /*0390*/  FADD R7, R3, -1 ;  /* 0xbf80000003077421 */ /* 0x000fe20000000000 */
[----:B------:R-:W-:Y:S01]  /*03a0*/  I2FP.F32.S32 R3, UR6 ;  /* 0x0000000600037c45 */ /* 0x000fe20008201400 */
[----:B------:R-:W0:Y:S03]  /*03b0*/  LDCU UR6, c[0x0][0x398] ;  /* 0x00007300ff0677ac */ /* 0x000e260008000800 */
[----:B------:R-:W-:Y:S01]  /*03c0*/  FMNMX R0, R7, R0, PT ;  /* 0x0000000007007209 */ /* 0x000fe20003800000 */
[----:B------:R-:W-:-:S03]  /*03d0*/  FADD R3, R3, -1 ;  /* 0xbf80000003037421 */ /* 0x000fc60000000000 */
[----:B------:R-:W-:Y:S02]  /*03e0*/  FMNMX R0, RZ, R0, !PT ;  /* 0x00000000ff007209 */ /* 0x000fe40007800000 */
[----:B------:R-:W-:-:S04]  /*03f0*/  FMNMX R3, R3, R4, PT ;  /* 0x0000000403037209 */ /* 0x000fc80003800000 */
[----:B------:R-:W-:Y:S01]  /*0400*/  FMNMX R3, RZ, R3, !PT ;  /* 0x00000003ff037209 */ /* 0x000fe20007800000 */
[----:B------:R-:W0:Y:S08]  /*0410*/  F2I.TRUNC.NTZ R0, R0 ;  /* 0x0000000000007305 */ /* 0x000e30000020f100 */
[----:B------:R-:W2:Y:S01]  /*0420*/  F2I.TRUNC.NTZ R3, R3 ;  /* 0x0000000300037305 */ /* 0x000ea2000020f100 */
[----:B0-----:R-:W-:-:S04]  /*0430*/  IMAD R4, R0, UR6, RZ ;  /* 0x0000000600047c24 */ /* 0x001fc8000f8e02ff */
[----:B--2---:R-:W-:-:S05]  /*0440*/  IMAD R4, R3, 0x3, R4 ;  /* 0x0000000303047824 */ /* 0x004fca00078e0204 */
[----:B-1----:R-:W-:-:S04]  /*0450*/  IADD3 R10, P0, PT, R4, UR8, RZ ;  /* 0x00000008040a7c10 */ /* 0x002fc8000ff1e0ff */
[----:B------:R-:W-:-:S05]  /*0460*/  LEA.HI.X.SX32 R11, R4, UR9, 0x1, P0 ;  /* 0x00000009040b7c11 */ /* 0x000fca00080f0eff */
[----:B------:R-:W2:Y:S04]  /*0470*/  LDG.E.U8.CONSTANT R7, desc[UR4][R10.64] ;  /* 0x000000040a077981 */ /* 0x000ea8000c1e9100 */
[----:B------:R-:W3:Y:S04]  /*0480*/  LDG.E.U8.CONSTANT R9, desc[UR4][R10.64+0x1] ;  /* 0x000001040a097981 */ /* 0x000ee8000c1e9100 */
[----:B------:R-:W4:Y:S01]  /*0490*/  LDG.E.U8.CONSTANT R0, desc[UR4][R10.64+0x2] ;  /* 0x000002040a007981 */ /* 0x000f22000c1e9100 */
[----:B--2---:R-:W-:Y:S02]  /*04a0*/  I2FP.F32.U32 R7, R7 ;  /* 0x0000000700077245 */ /* 0x004fe40000201000 */
[----:B---3--:R-:W-:-:S02]  /*04b0*/  I2FP.F32.U32 R9, R9 ;  /* 0x0000000900097245 */ /* 0x008fc40000201000 */
[----:B----4-:R-:W-:Y:S01]  /*04c0*/  I2FP.F32.U32 R3, R0 ;  /* 0x0000000000037245 */ /* 0x010fe20000201000 */
[----:B------:R-:W-:Y:S06]  /*04d0*/  BRA `(.L_x_52) ;  /* 0x0000000000107947 */ /* 0x000fec0003800000 */
.L_x_47:
[----:B------:R-:W0:Y:S02]  /*04e0*/  LDC R3, c[0x0][0x3b0] ;  /* 0x0000ec00ff037b82 */ /* 0x000e240000000800 */
[----:B0-----:R-:W-:-:S04]  /*04f0*/  FMUL R3, R3, 255 ;  /* 0x437f000003037820 */ /* 0x001fc80000400000 */
[--C-:B------:R-:W-:Y:S02]  /*0500*/  IMAD.MOV.U32 R9, RZ, RZ, R3.reuse ;  /* 0x000000ffff097224 */ /* 0x100fe400078e0003 */
[----:B------:R-:W-:-:S07]  /*0510*/  IMAD.MOV.U32 R7, RZ, RZ, R3 ;  /* 0x000000ffff077224 */ /* 0x000fce00078e0003 */
.L_x_52:
[----:B------:R-:W-:Y:S05]  /*0520*/  BSYNC.RECONVERGENT B0 ;  /* 0x0000000000007941 */ /* 0x000fea0003800200 */
.L_x_46:
[----:B------:R-:W-:Y:S01]  /*0530*/  HFMA2 R0, -RZ, RZ, 3.748046875, 0 ;  /* 0x437f0000ff007431 */ /* 0x000fe200000001ff */
[----:B------:R-:W0:Y:S01]  /*0540*/  LDCU UR6, c[0x0][0x39c] ;  /* 0x00007380ff0677ac */ /* 0x000e220008000800 */
[----:B------:R-:W-:Y:S01]  /*0550*/  IMAD.MOV.U32 R11, RZ, RZ, 0x3b808081 ;  /* 0x3b808081ff0b7424 */ /* 0x000fe200078e00ff */
[----:B------:R-:W1:Y:S01]  /*0560*/  FCHK P0, R3, 255 ;  /* 0x437f000003007902 */ /* 0x000e620000000000 */
[----:B------:R-:W-:Y:S02]  /*0570*/  BSSY.RECONVERGENT B0, `(.L_x_53) ;  /* 0x000000d000007945 */ /* 0x000fe40003800200 */
[----:B------:R-:W-:-:S04]  /*0580*/  FFMA R0, R11, -R0, 1 ;  /* 0x3f8000000b007423 */ /* 0x000fc80000000800 */
[----:B------:R-:W-:-:S04]  /*0590*/  FFMA R0, R0, R11, 0.0039215688593685626984 ;  /* 0x3b80808100007423 */ /* 0x000fc8000000000b */
[----:B------:R-:W-:Y:S01]  /*05a0*/  FFMA R4, R0, R3, RZ ;  /* 0x0000000300047223 */ /* 0x000fe200000000ff */
[----:B0-----:R-:W-:-:S03]  /*05b0*/  IMAD R5, R5, UR6, R2 ;  /* 0x0000000605057c24 */ /* 0x001fc6000f8e0202 */
[----:B------:R-:W-:-:S04]  /*05c0*/  FFMA R11, R4, -255, R3 ;  /* 0xc37f0000040b7823 */ /* 0x000fc80000000003 */
[----:B------:R-:W-:Y:S01]  /*05d0*/  FFMA R11, R0, R11, R4 ;  /* 0x0000000b000b7223 */ /* 0x000fe20000000004 */
[----:B-1----:R-:W-:Y:S06]  /*05e0*/  @!P0 BRA `(.L_x_54) ;  /* 0x0000000000148947 */ /* 0x002fec0003800000 */
[----:B------:R-:W-:Y:S01]  /*05f0*/  IMAD.MOV.U32 R0, RZ, RZ, R3 ;  /* 0x000000ffff007224 */ /* 0x000fe200078e0003 */
[----:B------:R-:W-:Y:S01]  /*0600*/  MOV R6, 0x630 ;  /* 0x0000063000067802 */ /* 0x000fe20000000f00 */
[----:B------:R-:W-:-:S07]  /*0610*/  IMAD.MOV.U32 R3, RZ, RZ, 0x437f0000 ;  /* 0x437f0000ff037424 */ /* 0x000fce00078e00ff */
[----:B------:R-:W-:Y:S05]  /*0620*/  CALL.REL.NOINC `($__internal_2_$__cuda_sm3x_div_rn_noftz_f32_slowpath) ;  /* 0x0000000000b47944 */ /* 0x000fea0003c00000 */
[----:B------:R-:W-:-:S07]  /*0630*/  IMAD.MOV.U32 R11, RZ, RZ, R0 ;  /* 0x000000ffff0b7224 */ /* 0x000fce00078e0000 */
.L_x_54:
[----:B------:R-:W-:Y:S05]  /*0640*/  BSYNC.RECONVERGENT B0 ;  /* 0x0000000000007941 */ /* 0x000fea0003800200 */
.L_x_53:
[----:B------:R-:W0:Y:S01]  /*0650*/  LDC.64 R2, c[0x0][0x388] ;  /* 0x0000e200ff027b82 */ /* 0x000e220000000a00 */
[----:B------:R-:W-:Y:S01]  /*0660*/  MOV R0, 0x3b808081 ;  /* 0x3b80808100007802 */ /* 0x000fe20000000f00 */
[----:B------:R-:W1:Y:S01]  /*0670*/  FCHK P0, R9, 255 ;  /* 0x437f000009007902 */ /* 0x000e620000000000 */
[----:B------:R-:W-:Y:S01]  /*0680*/  BSSY.RECONVERGENT B0, `(.L_x_55) ;  /* 0x000000f000007945 */ /* 0x000fe20003800200 */
[----:B0-----:R-:W-:-:S04]  /*0690*/  IMAD.WIDE R4, R5, 0x4, R2 ;  /* 0x0000000405047825 */ /* 0x001fc800078e0202 */
[----:B------:R-:W-:Y:S01]  /*06a0*/  IMAD.MOV.U32 R3, RZ, RZ, 0x437f0000 ;  /* 0x437f0000ff037424 */ /* 0x000fe200078e00ff */
[----:B------:R0:W-:Y:S03]  /*06b0*/  STG.E desc[UR4][R4.64], R11 ;  /* 0x0000000b04007986 */ /* 0x0001e6000c101904 */
[----:B------:R-:W-:-:S04]  /*06c0*/  FFMA R3, R0, -R3, 1 ;  /* 0x3f80000000037423 */ /* 0x000fc80000000803 */
[----:B------:R-:W-:-:S04]  /*06d0*/  FFMA R0, R3, R0, 0.0039215688593685626984 ;  /* 0x3b80808103007423 */ /* 0x000fc80000000000 */
[----:B------:R-:W-:-:S04]  /*06e0*/  FFMA R2, R0, R9, RZ ;  /* 0x0000000900027223 */ /* 0x000fc800000000ff */
[----:B------:R-:W-:-:S04]  /*06f0*/  FFMA R3, R2, -255, R9 ;  /* 0xc37f000002037823 */ /* 0x000fc80000000009 */
[----:B------:R-:W-:Y:S01]  /*0700*/  FFMA R3, R0, R3, R2 ;  /* 0x0000000300037223 */ /* 0x000fe20000000002 */
[----:B01----:R-:W-:Y:S06]  /*0710*/  @!P0 BRA `(.L_x_56) ;  /* 0x0000000000148947 */ /* 0x003fec0003800000 */
[----:B------:R-:W-:Y:S01]  /*0720*/  IMAD.MOV.U32 R0, RZ, RZ, R9 ;  /* 0x000000ffff007224 */ /* 0x000fe200078e0009 */
[----:B------:R-:W-:Y:S01]  /*0730*/  MOV R6, 0x760 ;  /* 0x0000076000067802 */ /* 0x000fe20000000f00 */
[----:B------:R-:W-:-:S07]  /*0740*/  IMAD.MOV.U32 R3, RZ, RZ, 0x437f0000 ;  /* 0x437f0000ff037424 */ /* 0x000fce00078e00ff */
[----:B------:R-:W-:Y:S05]  /*0750*/  CALL.REL.NOINC `($__internal_2_$__cuda_sm3x_div_rn_noftz_f32_slowpath) ;  /* 0x0000000000687944 */ /* 0x000fea0003c00000 */
[----:B------:R-:W-:-:S07]  /*0760*/  MOV R3, R0 ;  /* 0x0000000000037202 */ /* 0x000fce0000000f00 */
.L_x_56:
[----:B------:R-:W-:Y:S05]  /*0770*/  BSYNC.RECONVERGENT B0 ;  /* 0x0000000000007941 */ /* 0x000fea0003800200 */
.L_x_55:
[----:B------:R-:W0:Y:S01]  /*0780*/  LDC R9, c[0x0][0x39c] ;  /* 0x0000e700ff097b82 */ /* 0x000e220000000800 */
[----:B------:R-:W0:Y:S01]  /*0790*/  LDCU UR6, c[0x0][0x3a0] ;  /* 0x00007400ff0677ac */ /* 0x000e220008000800 */
[----:B------:R-:W-:Y:S01]  /*07a0*/  IMAD.MOV.U32 R0, RZ, RZ, 0x3b808081 ;  /* 0x3b808081ff007424 */ /* 0x000fe200078e00ff */
[----:B------:R-:W1:Y:S01]  /*07b0*/  FCHK P0, R7, 255 ;  /* 0x437f000007007902 */ /* 0x000e620000000000 */
[----:B------:R-:W-:Y:S01]  /*07c0*/  IMAD.MOV.U32 R11, RZ, RZ, 0x437f0000 ;  /* 0x437f0000ff0b7424 */ /* 0x000fe200078e00ff */
[----:B------:R-:W-:Y:S03]  /*07d0*/  BSSY.RECONVERGENT B0, `(.L_x_57) ;  /* 0x000000f000007945 */ /* 0x000fe60003800200 */
[----:B------:R-:W-:-:S04]  /*07e0*/  FFMA R11, R0, -R11, 1 ;  /* 0x3f800000000b7423 */ /* 0x000fc8000000080b */
[----:B------:R-:W-:-:S04]  /*07f0*/  FFMA R0, R11, R0, 0.0039215688593685626984 ;  /* 0x3b8080810b007423 */ /* 0x000fc80000000000 */
[----:B------:R-:W-:-:S04]  /*0800*/  FFMA R2, R0, R7, RZ ;  /* 0x0000000700027223 */ /* 0x000fc800000000ff */
[----:B------:R-:W-:Y:S01]  /*0810*/  FFMA R11, R2, -255, R7 ;  /* 0xc37f0000020b7823 */ /* 0x000fe20000000007 */
[----:B0-----:R-:W-:-:S03]  /*0820*/  IMAD R9, R9, UR6, RZ ;  /* 0x0000000609097c24 */ /* 0x001fc6000f8e02ff */
[----:B------:R-:W-:Y:S01]  /*0830*/  FFMA R11, R0, R11, R2 ;  /* 0x0000000b000b7223 */ /* 0x000fe20000000002 */
[----:B------:R-:W-:-:S05]  /*0840*/  IMAD.WIDE R4, R9, 0x4, R4 ;  /* 0x0000000409047825 */ /* 0x000fca00078e0204 */
[----:B------:R0:W-:Y:S01]  /*0850*/  STG.E desc[UR4][R4.64], R3 ;  /* 0x0000000304007986 */ /* 0x0001e2000c101904 */
[----:B-1----:R-:W-:Y:S05]  /*0860*/  @!P0 BRA `(.L_x_58) ;  /* 0x0000000000148947 */ /* 0x002fea0003800000 */
[----:B------:R-:W-:Y:S01]  /*0870*/  MOV R0, R7 ;  /* 0x0000000700007202 */ /* 0x000fe20000000f00 */
[----:B0-----:R-:W-:Y:S01]  /*0880*/  IMAD.MOV.U32 R3, RZ, RZ, 0x437f0000 ;  /* 0x437f0000ff037424 */ /* 0x001fe200078e00ff */
[----:B------:R-:W-:-:S07]  /*0890*/  MOV R6, 0x8b0 ;  /* 0x000008b000067802 */ /* 0x000fce0000000f00 */
[----:B------:R-:W-:Y:S05]  /*08a0*/  CALL.REL.NOINC `($__internal_2_$__cuda_sm3x_div_rn_noftz_f32_slowpath) ;  /* 0x0000000000147944 */ /* 0x000fea0003c00000 */
[----:B------:R-:W-:-:S07]  /*08b0*/  IMAD.MOV.U32 R11, RZ, RZ, R0 ;  /* 0x000000ffff0b7224 */ /* 0x000fce00078e0000 */
.L_x_58:
[----:B------:R-:W-:Y:S05]  /*08c0*/  BSYNC.RECONVERGENT B0 ;  /* 0x0000000000007941 */ /* 0x000fea0003800200 */
.L_x_57:
[----:B0-----:R-:W-:-:S05]  /*08d0*/  IMAD.WIDE R4, R9, 0x4, R4 ;  /* 0x0000000409047825 */ /* 0x001fca00078e0204 */
[----:B------:R-:W-:Y:S01]  /*08e0*/  STG.E desc[UR4][R4.64], R11 ;  /* 0x0000000b04007986 */ /* 0x000fe2000c101904 */
[----:B------:R-:W-:Y:S05]  /*08f0*/  EXIT ;  /* 0x000000000000794d */ /* 0x000fea0003800000 */
        .weak           $__internal_2_$__cuda_sm3x_div_rn_noftz_f32_slowpath
        .type           $__internal_2_$__cuda_sm3x_div_rn_noftz_f32_slowpath,@function
        .size           $__internal_2_$__cuda_sm3x_div_rn_noftz_f32_slowpath,(.L_x_194 - $__internal_2_$__cuda_sm3x_div_rn_noftz_f32_slowpath)
$__internal_2_$__cuda_sm3x_div_rn_noftz_f32_slowpath:
[----:B------:R-:W-:Y:S01]  /*0900*/  SHF.R.U32.HI R8, RZ, 0x17, R3 ;  /* 0x00000017ff087819 */ /* 0x000fe20000011603 */
[----:B------:R-:W-:Y:S01]  /*0910*/  BSSY.RECONVERGENT B2, `(.L_x_59) ;  /* 0x0000062000027945 */ /* 0x000fe20003800200 */
[----:B------:R-:W-:Y:S02]  /*0920*/  SHF.R.U32.HI R10, RZ, 0x17, R0 ;  /* 0x00000017ff0a7819 */ /* 0x000fe40000011600 */
[----:B------:R-:W-:Y:S02]  /*0930*/  LOP3.LUT R8, R8, 0xff, RZ, 0xc0, !PT ;  /* 0x000000ff08087812 */ /* 0x000fe400078ec0ff */
[----:B------:R-:W-:Y:S02]  /*0940*/  LOP3.LUT R11, R10, 0xff, RZ, 0xc0, !PT ;  /* 0x000000ff0a0b7812 */ /* 0x000fe400078ec0ff */
[----:B------:R-:W-:-:S03]  /*0950*/  IADD3 R13, PT, PT, R8, -0x1, RZ ;  /* 0xffffffff080d7810 */ /* 0x000fc60007ffe0ff */
[----:B------:R-:W-:Y:S01]  /*0960*/  VIADD R12, R11, 0xffffffff ;  /* 0xffffffff0b0c7836 */ /* 0x000fe20000000000 */
        /* <DEDUP_REMOVED lines=25> */
[----:B------:R-:W-:Y:S01]  /*0b00*/  @!P1 FFMA R3, R3, 1.84467440737095516160e+19, RZ ;  /* 0x5f80000003039823 */ /* 0x000fe200000000ff */
[----:B------:R-:W-:-:S07]  /*0b10*/  @!P1 VIADD R10, R10, 0x40 ;  /* 0x000000400a0a9836 */ /* 0x000fce0000000000 */
.L_x_60:
[----:B------:R-:W-:Y:S01]  /*0b20*/  LEA R12, R8, 0xc0800000, 0x17 ;  /* 0xc0800000080c7811 */ /* 0x000fe200078eb8ff */
[----:B------:R-:W-:Y:S01]  /*0b30*/  VIADD R11, R11, 0xffffff81 ;  /* 0xffffff810b0b7836 */ /* 0x000fe20000000000 */
[----:B------:R-:W-:Y:S02]  /*0b40*/  BSSY.RECONVERGENT B3, `(.L_x_65) ;  /* 0x0000035000037945 */ /* 0x000fe40003800200 */
[----:B------:R-:W-:Y:S01]  /*0b50*/  IADD3 R13, PT, PT, -R12, R3, RZ ;  /* 0x000000030c0d7210 */ /* 0x000fe20007ffe1ff */
[C---:B------:R-:W-:Y:S01]  /*0b60*/  IMAD R0, R11.reuse, -0x800000, R0 ;  /* 0xff8000000b007824 */ /* 0x040fe200078e0200 */
[----:B------:R-:W-:Y:S02]  /*0b70*/  IADD3 R11, PT, PT, R11, 0x7f, -R8 ;  /* 0x0000007f0b0b7810 */ /* 0x000fe40007ffe808 */
[----:B------:R-:W0:Y:S01]  /*0b80*/  MUFU.RCP R3, R13 ;  /* 0x0000000d00037308 */ /* 0x000e220000001000 */
[----:B------:R-:W-:Y:S02]  /*0b90*/  FADD.FTZ R15, -R13, -RZ ;  /* 0x800000ff0d0f7221 */ /* 0x000fe40000010100 */
[----:B------:R-:W-:-:S02]  /*0ba0*/  IMAD.IADD R11, R11, 0x1, R10 ;  /* 0x000000010b0b7824 */ /* 0x000fc400078e020a */
        /* <DEDUP_REMOVED lines=20> */
[-CC-:B------:R-:W-:Y:S01]  /*0cf0*/  FFMA.RZ R8, R3, R15.reuse, R12.reuse ;  /* 0x0000000f03087223 */ /* 0x180fe2000000c00c */
[C---:B------:R-:W-:Y:S01]  /*0d00*/  VIADD R11, R13.reuse, 0x20 ;  /* 0x000000200d0b7836 */ /* 0x040fe20000000000 */
[C---:B------:R-:W-:Y:S02]  /*0d10*/  ISETP.NE.AND P2, PT, R13.reuse, RZ, PT ;  /* 0x000000ff0d00720c */ /* 0x040fe40003f45270 */
[----:B------:R-:W-:Y:S02]  /*0d20*/  ISETP.NE.AND P1, PT, R13, RZ, PT ;  /* 0x000000ff0d00720c */ /* 0x000fe40003f25270 */
[----:B------:R-:W-:Y:S01]  /*0d30*/  LOP3.LUT R10, R8, 0x7fffff, RZ, 0xc0, !PT ;  /* 0x007fffff080a7812 */ /* 0x000fe200078ec0ff */
[CCC-:B------:R-:W-:Y:S01]  /*0d40*/  FFMA.RP R8, R3.reuse, R15.reuse, R12.reuse ;  /* 0x0000000f03087223 */ /* 0x1c0fe2000000800c */
[----:B------:R-:W-:Y:S01]  /*0d50*/  FFMA.RM R3, R3, R15, R12 ;  /* 0x0000000f03037223 */ /* 0x000fe2000000400c */
[----:B------:R-:W-:Y:S02]  /*0d60*/  IADD3 R12, PT, PT, -R13, RZ, RZ ;  /* 0x000000ff0d0c7210 */ /* 0x000fe40007ffe1ff */
        /* <DEDUP_REMOVED lines=10> */
[----:B------:R-:W-:-:S05]  /*0e10*/  LOP3.LUT R8, R8, R3, RZ, 0xc0, !PT ;  /* 0x0000000308087212 */ /* 0x000fca00078ec0ff */
[----:B------:R-:W-:-:S05]  /*0e20*/  IMAD.IADD R11, R11, 0x1, R8 ;  /* 0x000000010b0b7824 */ /* 0x000fca00078e0208 */
[----:B------:R-:W-:Y:S01]  /*0e30*/  LOP3.LUT R0, R11, R0, RZ, 0xfc, !PT ;  /* 0x000000000b007212 */ /* 0x000fe200078efcff */
[----:B------:R-:W-:Y:S06]  /*0e40*/  BRA `(.L_x_68) ;  /* 0x0000000000107947 */ /* 0x000fec0003800000 */
.L_x_67:
[----:B------:R-:W-:-:S04]  /*0e50*/  LOP3.LUT R0, R0, 0x80000000, RZ, 0xc0, !PT ;  /* 0x8000000000007812 */ /* 0x000fc800078ec0ff */
[----:B------:R-:W-:Y:S01]  /*0e60*/  LOP3.LUT R0, R0, 0x7f800000, RZ, 0xfc, !PT ;  /* 0x7f80000000007812 */ /* 0x000fe200078efcff */
[----:B------:R-:W-:Y:S06]  /*0e70*/  BRA `(.L_x_68) ;  /* 0x0000000000047947 */ /* 0x000fec0003800000 */
.L_x_66:
[----:B------:R-:W-:-:S07]  /*0e80*/  IMAD R0, R11, 0x800000, R0 ;  /* 0x008000000b007824 */ /* 0x000fce00078e0200 */
.L_x_68:
[----:B------:R-:W-:Y:S05]  /*0e90*/  BSYNC.RECONVERGENT B3 ;  /* 0x0000000000037941 */ /* 0x000fea0003800200 */
.L_x_65:
[----:B------:R-:W-:Y:S05]  /*0ea0*/  BRA `(.L_x_69) ;  /* 0x0000000000207947 */ /* 0x000fea0003800000 */
.L_x_64:
[----:B------:R-:W-:-:S04]  /*0eb0*/  LOP3.LUT R0, R3, 0x80000000, R0, 0x48, !PT ;  /* 0x8000000003007812 */ /* 0x000fc800078e4800 */
[----:B------:R-:W-:Y:S01]  /*0ec0*/  LOP3.LUT R0, R0, 0x7f800000, RZ, 0xfc, !PT ;  /* 0x7f80000000007812 */ /* 0x000fe200078efcff */
[----:B------:R-:W-:Y:S06]  /*0ed0*/  BRA `(.L_x_69) ;  /* 0x0000000000147947 */ /* 0x000fec0003800000 */
.L_x_63:
[----:B------:R-:W-:Y:S01]  /*0ee0*/  LOP3.LUT R0, R3, 0x80000000, R0, 0x48, !PT ;  /* 0x8000000003007812 */ /* 0x000fe200078e4800 */
[----:B------:R-:W-:Y:S06]  /*0ef0*/  BRA `(.L_x_69) ;  /* 0x00000000000c7947 */ /* 0x000fec0003800000 */
.L_x_62:
[----:B------:R-:W0:Y:S01]  /*0f00*/  MUFU.RSQ R0, -QNAN ;  /* 0xffc0000000007908 */ /* 0x000e220000001400 */
[----:B------:R-:W-:Y:S05]  /*0f10*/  BRA `(.L_x_69) ;  /* 0x0000000000047947 */ /* 0x000fea0003800000 */
.L_x_61:
[----:B------:R-:W-:-:S07]  /*0f20*/  FADD.FTZ R0, R0, R3 ;  /* 0x0000000300007221 */ /* 0x000fce0000010000 */
.L_x_69:
[----:B------:R-:W-:Y:S05]  /*0f30*/  BSYNC.RECONVERGENT B2 ;  /* 0x0000000000027941 */ /* 0x000fea0003800200 */
.L_x_59:
[----:B------:R-:W-:Y:S01]  /*0f40*/  MOV R10, R6 ;  /* 0x00000006000a7202 */ /* 0x000fe20000000f00 */
[----:B------:R-:W-:-:S04]  /*0f50*/  IMAD.MOV.U32 R11, RZ, RZ, 0x0 ;  /* 0x00000000ff0b7424 */ /* 0x000fc800078e00ff */
[----:B0-----:R-:W-:Y:S05]  /*0f60*/  RET.REL.NODEC R10 `(_ZN7mmoment25preprocessBGRToRGBFloatNNEPKhPfiiiiifiif) ;  /* 0xfffffff00a247950 */ /* 0x001fea0003c3ffff */
.L_x_70:
        /* <DEDUP_REMOVED lines=9> */
.L_x_194:


//--------------------- .text._ZN7mmoment17warpFaceToArcFaceEPKhPfiiiffffff --------------------------
	.section	.text._ZN7mmoment17warpFaceToArcFaceEPKhPfiiiffffff,"ax",@progbits
	.align	128
        .global         _ZN7mmoment17warpFaceToArcFaceEPKhPfiiiffffff
        .type           _ZN7mmoment17warpFaceToArcFaceEPKhPfiiiffffff,@function
        .size           _ZN7mmoment17warpFaceToArcFaceEPKhPfiiiffffff,(.L_x_195 - _ZN7mmoment17warpFaceToArcFaceEPKhPfiiiffffff)
        .other          _ZN7mmoment17warpFaceToArcFaceEPKhPfiiiffffff,@"STO_CUDA_ENTRY STV_DEFAULT"
_ZN7mmoment17warpFaceToArcFaceEPKhPfiiiffffff:
.text._ZN7mmoment17warpFaceToArcFaceEPKhPfiiiffffff:
        /* <DEDUP_REMOVED lines=12> */
[----:B------:R-:W0:Y:S01]  /*00c0*/  LDCU.128 UR8, c[0x0][0x3a0] ;  /* 0x00007400ff0877ac */ /* 0x000e220008000c00 */
[----:B------:R-:W-:Y:S01]  /*00d0*/  I2FP.F32.U32 R2, R6 ;  /* 0x0000000600027245 */ /* 0x000fe20000201000 */
[----:B------:R-:W-:Y:S01]  /*00e0*/  IMAD.MOV.U32 R8, RZ, RZ, 0x42ff0000 ;  /* 0x42ff0000ff087424 */ /* 0x000fe200078e00ff */
[----:B------:R-:W-:Y:S01]  /*00f0*/  I2FP.F32.S32 R0, R7 ;  /* 0x0000000700007245 */ /* 0x000fe20000201400 */
[----:B------:R-:W1:Y:S01]  /*0100*/  LDCU UR6, c[0x0][0x39c] ;  /* 0x00007380ff0677ac */ /* 0x000e620008000800 */
[----:B------:R-:W-:Y:S01]  /*0110*/  BSSY.RECONVERGENT B0, `(.L_x_71) ;  /* 0x0000056000007945 */ /* 0x000fe20003800200 */
[----:B------:R-:W-:Y:S01]  /*0120*/  IMAD.MOV.U32 R11, RZ, RZ, RZ ;  /* 0x000000ffff0b7224 */ /* 0x000fe200078e00ff */
[----:B------:R-:W2:Y:S01]  /*0130*/  LDCU UR7, c[0x0][0x3b0] ;  /* 0x00007600ff0777ac */ /* 0x000ea20008000800 */
[----:B------:R-:W3:Y:S01]  /*0140*/  LDCU.64 UR4, c[0x0][0x390] ;  /* 0x00007200ff0477ac */ /* 0x000ee20008000a00 */
[C---:B0-----:R-:W-:Y:S01]  /*0150*/  FMUL R5, R2.reuse, UR11 ;  /* 0x0000000b02057c20 */ /* 0x041fe20008400000 */
[----:B------:R-:W-:-:S03]  /*0160*/  FMUL R3, R2, UR8 ;  /* 0x0000000802037c20 */ /* 0x000fc60008400000 */
[C---:B------:R-:W-:Y:S01]  /*0170*/  FFMA R5, R0.reuse, UR10, R5 ;  /* 0x0000000a00057c23 */ /* 0x040fe20008000005 */
[----:B-1----:R-:W-:-:S03]  /*0180*/  FFMA R3, R0, UR6, R3 ;  /* 0x0000000600037c23 */ /* 0x002fc60008000003 */
[----:B--2---:R-:W-:Y:S01]  /*0190*/  FADD R9, R5, UR7 ;  /* 0x0000000705097e21 */ /* 0x004fe20008000000 */
[----:B------:R-:W-:Y:S01]  /*01a0*/  FADD R15, R3, UR9 ;  /* 0x00000009030f7e21 */ /* 0x000fe20008000000 */
[----:B------:R-:W-:Y:S01]  /*01b0*/  IMAD.MOV.U32 R3, RZ, RZ, 0x3c008081 ;  /* 0x3c008081ff037424 */ /* 0x000fe200078e00ff */
[----:B---3--:R-:W-:Y:S02]  /*01c0*/  UIADD3 UR4, UPT, UPT, UR4, -0x1, URZ ;  /* 0xffffffff04047890 */ /* 0x008fe4000fffe0ff */
[----:B------:R-:W-:Y:S01]  /*01d0*/  FSETP.GE.AND P0, PT, R9, RZ, PT ;  /* 0x000000ff0900720b */ /* 0x000fe20003f06000 */
[----:B------:R-:W-:Y:S01]  /*01e0*/  UIADD3 UR5, UPT, UPT, UR5, -0x1, URZ ;  /* 0xffffffff05057890 */ /* 0x000fe2000fffe0ff */
[----:B------:R-:W-:Y:S02]  /*01f0*/  IMAD.MOV.U32 R5, RZ, RZ, RZ ;  /* 0x000000ffff057224 */ /* 0x000fe400078e00ff */
[----:B------:R-:W-:Y:S02]  /*0200*/  FSETP.LTU.OR P0, PT, R15, RZ, !P0 ;  /* 0x000000ff0f00720b */ /* 0x000fe40004709400 */
[----:B------:R-:W-:-:S04]  /*0210*/  I2FP.F32.S32 R0, UR4 ;  /* 0x0000000400007c45 */ /* 0x000fc80008201400 */
[----:B------:R-:W-:Y:S02]  /*0220*/  FSETP.GEU.OR P0, PT, R15, R0, P0 ;  /* 0x000000000f00720b */ /* 0x000fe4000070e400 */
[----:B------:R-:W-:Y:S01]  /*0230*/  I2FP.F32.S32 R0, UR5 ;  /* 0x0000000500007c45 */ /* 0x000fe20008201400 */
[----:B------:R-:W0:Y:S03]  /*0240*/  LDCU.64 UR4, c[0x0][0x358] ;  /* 0x00006b00ff0477ac */ /* 0x000e260008000a00 */
[----:B------:R-:W-:Y:S01]  /*0250*/  FSETP.GEU.OR P0, PT, R9, R0, P0 ;  /* 0x000000000900720b */ /* 0x000fe2000070e400 */
[----:B------:R-:W-:-:S04]  /*0260*/  FFMA R0, R3, -R8, 1 ;  /* 0x3f80000003007423 */ /* 0x000fc80000000808 */
[----:B------:R-:W-:Y:S01]  /*0270*/  FFMA R0, R0, R3, 0.0078431377187371253967 ;  /* 0x3c00808100007423 */ /* 0x000fe20000000003 */
[----:B------:R-:W-:-:S07]  /*0280*/  HFMA2 R3, -RZ, RZ, 0, 0 ;  /* 0x00000000ff037431 */ /* 0x000fce00000001ff */
[----:B------:R-:W-:Y:S05]  /*0290*/  @P0 BRA `(.L_x_72) ;  /* 0x0000000000f40947 */ /* 0x000fea0003800000 */
[----:B------:R-:W1:Y:S01]  /*02a0*/  LDC R5, c[0x0][0x398] ;  /* 0x0000e600ff057b82 */ /* 0x000e620000000800 */
[----:B------:R-:W2:Y:S01]  /*02b0*/  F2I.FLOOR.NTZ R22, R15 ;  /* 0x0000000f00167305 */ /* 0x000ea20000207100 */
[----:B------:R-:W3:Y:S07]  /*02c0*/  LDCU.64 UR6, c[0x0][0x380] ;  /* 0x00007000ff0677ac */ /* 0x000eee0008000a00 */
[----:B------:R-:W1:Y:S01]  /*02d0*/  F2I.FLOOR.NTZ R21, R9 ;  /* 0x0000000900157305 */ /* 0x000e620000207100 */
[----:B--2---:R-:W-:-:S05]  /*02e0*/  SHF.L.U32 R2, R22, 0x2, RZ ;  /* 0x0000000216027819 */ /* 0x004fca00000006ff */
[----:B-1----:R-:W-:-:S05]  /*02f0*/  IMAD R3, R21, R5, R2 ;  /* 0x0000000515037224 */ /* 0x002fca00078e0202 */
[----:B---3--:R-:W-:-:S04]  /*0300*/  IADD3 R2, P0, PT, R3, UR6, RZ ;  /* 0x0000000603027c10 */ /* 0x008fc8000ff1e0ff */
[----:B------:R-:W-:Y:S02]  /*0310*/  LEA.HI.X.SX32 R3, R3, UR7, 0x1, P0 ;  /* 0x0000000703037c11 */ /* 0x000fe400080f0eff */
[----:B------:R-:W-:-:S03]  /*0320*/  IADD3 R4, P0, PT, R2, R5, RZ ;  /* 0x0000000502047210 */ /* 0x000fc60007f1e0ff */
[----:B0-----:R-:W2:Y:S01]  /*0330*/  LDG.E.U8.CONSTANT R24, desc[UR4][R2.64+0x4] ;  /* 0x0000040402187981 */ /* 0x001ea2000c1e9100 */
[----:B------:R-:W-:-:S03]  /*0340*/  LEA.HI.X.SX32 R5, R5, R3, 0x1, P0 ;  /* 0x0000000305057211 */ /* 0x000fc600000f0eff */
[----:B------:R-:W3:Y:S04]  /*0350*/  LDG.E.U8.CONSTANT R18, desc[UR4][R2.64+0x5] ;  /* 0x0000050402127981 */ /* 0x000ee8000c1e9100 */
[----:B------:R-:W4:Y:S04]  /*0360*/  LDG.E.U8.CONSTANT R23, desc[UR4][R2.64] ;  /* 0x0000000402177981 */ /* 0x000f28000c1e9100 */
[----:B------:R-:W5:Y:S04]  /*0370*/  LDG.E.U8.CONSTANT R10, desc[UR4][R4.64+0x4] ;  /* 0x00000404040a7981 */ /* 0x000f68000c1e9100 */
[----:B------:R-:W5:Y:S04]  /*0380*/  LDG.E.U8.CONSTANT R11, desc[UR4][R4.64+0x5] ;  /* 0x00000504040b7981 */ /* 0x000f68000c1e9100 */
[----:B------:R-:W5:Y:S04]  /*0390*/  LDG.E.U8.CONSTANT R13, desc[UR4][R4.64+0x6] ;  /* 0x00000604040d7981 */ /* 0x000f68000c1e9100 */
[----:B------:R-:W5:Y:S04]  /*03a0*/  LDG.E.U8.CONSTANT R14, desc[UR4][R4.64] ;  /* 0x00000004040e7981 */ /* 0x000f68000c1e9100 */
[----:B------:R-:W5:Y:S04]  /*03b0*/  LDG.E.U8.CONSTANT R12, desc[UR4][R4.64+0x1] ;  /* 0x00000104040c7981 */ /* 0x000f68000c1e9100 */
[----:B------:R-:W5:Y:S04]  /*03c0*/  LDG.E.U8.CONSTANT R16, desc[UR4][R2.64+0x6] ;  /* 0x0000060402107981 */ /* 0x000f68000c1e9100 */
[----:B------:R0:W5:Y:S04]  /*03d0*/  LDG.E.U8.CONSTANT R17, desc[UR4][R4.64+0x2] ;  /* 0x0000020404117981 */ /* 0x000168000c1e9100 */
[----:B------:R-:W5:Y:S04]  /*03e0*/  LDG.E.U8.CONSTANT R19, desc[UR4][R2.64+0x1] ;  /* 0x0000010402137981 */ /* 0x000f68000c1e9100 */
[----:B------:R1:W5:Y:S01]  /*03f0*/  LDG.E.U8.CONSTANT R20, desc[UR4][R2.64+0x2] ;  /* 0x0000020402147981 */ /* 0x000362000c1e9100 */
[----:B------:R-:W-:-:S05]  /*0400*/  I2FP.F32.S32 R22, R22 ;  /* 0x0000001600167245 */ /* 0x000fca0000201400 */
[----:B------:R-:W-:Y:S01]  /*0410*/  FADD R15, R15, -R22 ;  /* 0x800000160f0f7221 */ /* 0x000fe20000000000 */
[----:B------:R-:W-:-:S03]  /*0420*/  I2FP.F32.S32 R22, R21 ;  /* 0x0000001500167245 */ /* 0x000fc60000201400 */
[----:B------:R-:W-:Y:S02]  /*0430*/  FADD R21, -R15, 1 ;  /* 0x3f8000000f157421 */ /* 0x000fe40000000100 */
[----:B------:R-:W-:Y:S01]  /*0440*/  FADD R9, R9, -R22 ;  /* 0x8000001609097221 */ /* 0x000fe20000000000 */
[----:B--2---:R-:W-:Y:S02]  /*0450*/  I2FP.F32.U32 R26, R24 ;  /* 0x00000018001a7245 */ /* 0x004fe40000201000 */
[----:B---3--:R-:W-:Y:S02]  /*0460*/  I2FP.F32.U32 R18, R18 ;  /* 0x0000001200127245 */ /* 0x008fe40000201000 */
[----:B----4-:R-:W-:Y:S01]  /*0470*/  I2FP.F32.U32 R24, R23 ;  /* 0x0000001700187245 */ /* 0x010fe20000201000 */
[C---:B------:R-:W-:Y:S02]  /*0480*/  FMUL R23, R15.reuse, R26 ;  /* 0x0000001a0f177220 */ /* 0x040fe40000400000 */
[----:B0-----:R-:W-:Y:S01]  /*0490*/  FMUL R5, R15, R18 ;  /* 0x000000120f057220 */ /* 0x001fe20000400000 */
[----:B-----5:R-:W-:Y:S01]  /*04a0*/  I2FP.F32.U32 R10, R10 ;  /* 0x0000000a000a7245 */ /* 0x020fe20000201000 */
[----:B------:R-:W-:Y:S01]  /*04b0*/  FFMA R22, R24, R21, R23 ;  /* 0x0000001518167223 */ /* 0x000fe20000000017 */
[----:B------:R-:W-:-:S02]  /*04c0*/  I2FP.F32.U32 R18, R11 ;  /* 0x0000000b00127245 */ /* 0x000fc40000201000 */
[----:B------:R-:W-:Y:S01]  /*04d0*/  I2FP.F32.U32 R24, R13 ;  /* 0x0000000d00187245 */ /* 0x000fe20000201000 */
[C---:B-1----:R-:W-:Y:S02]  /*04e0*/  FMUL R3, R15.reuse, R10 ;  /* 0x0000000a0f037220 */ /* 0x042fe40000400000 */
[C---:B------:R-:W-:Y:S01]  /*04f0*/  FMUL R11, R15.reuse, R18 ;  /* 0x000000120f0b7220 */ /* 0x040fe20000400000 */
[----:B------:R-:W-:Y:S01]  /*0500*/  I2FP.F32.U32 R14, R14 ;  /* 0x0000000e000e7245 */ /* 0x000fe20000201000 */
[----:B------:R-:W-:Y:S01]  /*0510*/  FMUL R13, R15, R24 ;  /* 0x000000180f0d7220 */ /* 0x000fe20000400000 */
[----:B------:R-:W-:Y:S02]  /*0520*/  I2FP.F32.U32 R12, R12 ;  /* 0x0000000c000c7245 */ /* 0x000fe40000201000 */
[----:B------:R-:W-:Y:S02]  /*0530*/  I2FP.F32.U32 R16, R16 ;  /* 0x0000001000107245 */ /* 0x000fe40000201000 */
[----:B------:R-:W-:Y:S01]  /*0540*/  I2FP.F32.U32 R4, R17 ;  /* 0x0000001100047245 */ /* 0x000fe20000201000 */
[-C--:B------:R-:W-:Y:S01]  /*0550*/  FFMA R14, R14, R21.reuse, R3 ;  /* 0x000000150e0e7223 */ /* 0x080fe20000000003 */
[----:B------:R-:W-:Y:S01]  /*0560*/  FFMA R12, R12, R21, R11 ;  /* 0x000000150c0c7223 */ /* 0x000fe2000000000b */
[----:B------:R-:W-:-:S02]  /*0570*/  I2FP.F32.U32 R2, R19 ;  /* 0x0000001300027245 */ /* 0x000fc40000201000 */
[-C--:B------:R-:W-:Y:S01]  /*0580*/  FFMA R4, R4, R21.reuse, R13 ;  /* 0x0000001504047223 */ /* 0x080fe2000000000d */
[----:B------:R-:W-:Y:S01]  /*0590*/  FMUL R15, R15, R16 ;  /* 0x000000100f0f7220 */ /* 0x000fe20000400000 */
[----:B------:R-:W-:Y:S01]  /*05a0*/  I2FP.F32.U32 R20, R20 ;  /* 0x0000001400147245 */ /* 0x000fe20000201000 */
[-C--:B------:R-:W-:Y:S01]  /*05b0*/  FFMA R2, R2, R21.reuse, R5 ;  /* 0x0000001502027223 */ /* 0x080fe20000000005 */
[C---:B------:R-:W-:Y:S01]  /*05c0*/  FADD R3, -R9.reuse, 1 ;  /* 0x3f80000009037421 */ /* 0x040fe20000000100 */
[C---:B------:R-:W-:Y:S01]  /*05d0*/  FMUL R5, R9.reuse, R14 ;  /* 0x0000000e09057220 */ /* 0x040fe20000400000 */
[C---:B------:R-:W-:Y:S01]  /*05e0*/  FMUL R12, R9.reuse, R12 ;  /* 0x0000000c090c7220 */ /* 0x040fe20000400000 */
[----:B------:R-:W-:Y:S01]  /*05f0*/  FMUL R9, R9, R4 ;  /* 0x0000000409097220 */ /* 0x000fe20000400000 */
[----:B------:R-:W-:Y:S01]  /*0600*/  FFMA R20, R20, R21, R15 ;  /* 0x0000001514147223 */ /* 0x000fe2000000000f */
[----:B------:R-:W-:Y:S01]  /*0610*/  FFMA R5, R22, R3, R5 ;  /* 0x0000000316057223 */ /* 0x000fe20000000005 */
[----:B------:R-:W-:-:S02]  /*0620*/  FFMA R2, R3, R2, R12 ;  /* 0x0000000203027223 */ /* 0x000fc4000000000c */
[----:B------:R-:W-:Y:S01]  /*0630*/  FFMA R3, R3, R20, R9 ;  /* 0x0000001403037223 */ /* 0x000fe20000000009 */
[----:B------:R-:W-:Y:S01]  /*0640*/  FADD R5, R5, -127.5 ;  /* 0xc2ff000005057421 */ /* 0x000fe20000000000 */
[----:B------:R-:W-:Y:S02]  /*0650*/  FADD R11, R2, -127.5 ;  /* 0xc2ff0000020b7421 */ /* 0x000fe40000000000 */
[----:B------:R-:W-:-:S07]  /*0660*/  FADD R3, R3, -127.5 ;  /* 0xc2ff000003037421 */ /* 0x000fce0000000000 */
.L_x_72:
[----:B0-----:R-:W-:Y:S05]  /*0670*/  BSYNC.RECONVERGENT B0 ;  /* 0x0000000000007941 */ /* 0x001fea0003800200 */
.L_x_71:
[----:B------:R-:W0:Y:S01]  /*0680*/  FCHK P0, R3, 127.5 ;  /* 0x42ff000003007902 */ /* 0x000e220000000000 */
[----:B------:R-:W-:Y:S01]  /*0690*/  FFMA R2, R0, R3, RZ ;  /* 0x0000000300027223 */ /* 0x000fe200000000ff */
[----:B------:R-:W-:Y:S03]  /*06a0*/  BSSY.RECONVERGENT B0, `(.L_x_73) ;  /* 0x0000007000007945 */ /* 0x000fe60003800200 */
[----:B------:R-:W-:-:S04]  /*06b0*/  FFMA R9, R2, -127.5, R3 ;  /* 0xc2ff000002097823 */ /* 0x000fc80000000003 */
[----:B------:R-:W-:Y:S01]  /*06c0*/  FFMA R2, R0, R9, R2 ;  /* 0x0000000900027223 */ /* 0x000fe20000000002 */
[----:B0-----:R-:W-:Y:S06]  /*06d0*/  @!P0 BRA `(.L_x_74) ;  /* 0x00000000000c8947 */ /* 0x001fec0003800000 */
[----:B------:R-:W-:-:S07]  /*06e0*/  MOV R10, 0x700 ;  /* 0x00000700000a7802 */ /* 0x000fce0000000f00 */
[----:B------:R-:W-:Y:S05]  /*06f0*/  CALL.REL.NOINC `($__internal_3_$__cuda_sm3x_div_rn_noftz_f32_slowpath) ;  /* 0x0000000000947944 */ /* 0x000fea0003c00000 */
[----:B------:R-:W-:-:S07]  /*0700*/  IMAD.MOV.U32 R2, RZ, RZ, R0 ;  /* 0x000000ffff027224 */ /* 0x000fce00078e0000 */
.L_x_74:
[----:B------:R-:W-:Y:S05]  /*0710*/  BSYNC.RECONVERGENT B0 ;  /* 0x0000000000007941 */ /* 0x000fea0003800200 */
.L_x_73:
[----:B------:R-:W-:Y:S01]  /*0720*/  IMAD.MOV.U32 R3, RZ, RZ, 0x3c008081 ;  /* 0x3c008081ff037424 */ /* 0x000fe200078e00ff */
[----:B------:R-:W0:Y:S01]  /*0730*/  FCHK P0, R11, 127.5 ;  /* 0x42ff00000b007902 */ /* 0x000e220000000000 */
[----:B------:R-:W-:Y:S02]  /*0740*/  BSSY.RECONVERGENT B0, `(.L_x_75) ;  /* 0x000000b000007945 */ /* 0x000fe40003800200 */
[----:B------:R-:W-:-:S04]  /*0750*/  FFMA R0, R3, -R8, 1 ;  /* 0x3f80000003007423 */ /* 0x000fc80000000808 */
[----:B------:R-:W-:-:S04]  /*0760*/  FFMA R0, R0, R3, 0.0078431377187371253967 ;  /* 0x3c00808100007423 */ /* 0x000fc80000000003 */
[----:B------:R-:W-:-:S04]  /*0770*/  FFMA R4, R0, R11, RZ ;  /* 0x0000000b00047223 */ /* 0x000fc800000000ff */
[----:B------:R-:W-:-:S04]  /*0780*/  FFMA R3, R4, -127.5, R11 ;  /* 0xc2ff000004037823 */ /* 0x000fc8000000000b */
[----:B------:R-:W-:Y:S01]  /*0790*/  FFMA R4, R0, R3, R4 ;  /* 0x0000000300047223 */ /* 0x000fe20000000004 */
[----:B0-----:R-:W-:Y:S06]  /*07a0*/  @!P0 BRA `(.L_x_76) ;  /* 0x0000000000108947 */ /* 0x001fec0003800000 */
[----:B------:R-:W-:Y:S02]  /*07b0*/  MOV R3, R11 ;  /* 0x0000000b00037202 */ /* 0x000fe40000000f00 */
[----:B------:R-:W-:-:S07]  /*07c0*/  MOV R10, 0x7e0 ;  /* 0x000007e0000a7802 */ /* 0x000fce0000000f00 */
[----:B------:R-:W-:Y:S05]  /*07d0*/  CALL.REL.NOINC `($__internal_3_$__cuda_sm3x_div_rn_noftz_f32_slowpath) ;  /* 0x00000000005c7944 */ /* 0x000fea0003c00000 */
[----:B------:R-:W-:-:S07]  /*07e0*/  IMAD.MOV.U32 R4, RZ, RZ, R0 ;  /* 0x000000ffff047224 */ /* 0x000fce00078e0000 */
.L_x_76:
[----:B------:R-:W-:Y:S05]  /*07f0*/  BSYNC.RECONVERGENT B0 ;  /* 0x0000000000007941 */ /* 0x000fea0003800200 */
.L_x_75:
        /* <DEDUP_REMOVED lines=13> */
.L_x_78:
[----:B------:R-:W-:Y:S05]  /*08d0*/  BSYNC.RECONVERGENT B0 ;  /* 0x0000000000007941 */ /* 0x000fea0003800200 */
.L_x_77:
[----:B------:R-:W0:Y:S01]  /*08e0*/  LDC.64 R8, c[0x0][0x388] ;  /* 0x0000e200ff087b82 */ /* 0x000e220000000a00 */
[----:B------:R-:W-:-:S04]  /*08f0*/  IMAD R7, R6, 0x70, R7 ;  /* 0x0000007006077824 */ /* 0x000fc800078e0207 */
[----:B0-----:R-:W-:-:S05]  /*0900*/  IMAD.WIDE R6, R7, 0x4, R8 ;  /* 0x0000000407067825 */ /* 0x001fca00078e0208 */
[----:B------:R-:W-:Y:S04]  /*0910*/  STG.E desc[UR4][R6.64], R3 ;  /* 0x0000000306007986 */ /* 0x000fe8000c101904 */
[----:B------:R-:W-:Y:S04]  /*0920*/  STG.E desc[UR4][R6.64+0xc400], R4 ;  /* 0x00c4000406007986 */ /* 0x000fe8000c101904 */
[----:B------:R-:W-:Y:S01]  /*0930*/  STG.E desc[UR4][R6.64+0x18800], R2 ;  /* 0x0188000206007986 */ /* 0x000fe2000c101904 */
[----:B------:R-:W-:Y:S05]  /*0940*/  EXIT ;  /* 0x000000000000794d */ /* 0x000fea0003800000 */
        .weak           $__internal_3_$__cuda_sm3x_div_rn_noftz_f32_slowpath
        .type           $__internal_3_$__cuda_sm3x_div_rn_noftz_f32_slowpath,@function
        .size           $__internal_3_$__cuda_sm3x_div_rn_noftz_f32_slowpath,(.L_x_195 - $__internal_3_$__cuda_sm3x_div_rn_noftz_f32_slowpath)
$__internal_3_$__cuda_sm3x_div_rn_noftz_f32_slowpath:
[----:B------:R-:W-:Y:S01]  /*0950*/  SHF.R.U32.HI R12, RZ, 0x17, R8 ;  /* 0x00000017ff0c7819 */ /* 0x000fe20000011608 */
[----:B------:R-:W-:Y:S01]  /*0960*/  BSSY.RECONVERGENT B1, `(.L_x_79) ;  /* 0x0000064000017945 */ /* 0x000fe20003800200 */
[----:B------:R-:W-:Y:S01]  /*0970*/  SHF.R.U32.HI R0, RZ, 0x17, R3 ;  /* 0x00000017ff007819 */ /* 0x000fe20000011603 */
[----:B------:R-:W-:Y:S01]  /*0980*/  IMAD.MOV.U32 R14, RZ, RZ, 0x42ff0000 ;  /* 0x42ff0000ff0e7424 */ /* 0x000fe200078e00ff */
        /* <DEDUP_REMOVED lines=8> */
[----:B------:R-:W-:Y:S01]  /*0a10*/  HFMA2 R0, -RZ, RZ, 3.498046875, 0 ;  /* 0x42ff0000ff007431 */ /* 0x000fe200000001ff */
[----:B------:R-:W-:-:S04]  /*0a20*/  FSETP.GTU.FTZ.AND P0, PT, |R3|, +INF , PT ;  /* 0x7f8000000300780b */ /* 0x000fc80003f1c200 */
        /* <DEDUP_REMOVED lines=20> */
[----:B------:R-:W-:-:S03]  /*0b70*/  @!P1 FFMA R14, R0, 1.84467440737095516160e+19, RZ ;  /* 0x5f800000000e9823 */ /* 0x000fc600000000ff */
[----:B------:R-:W-:-:S07]  /*0b80*/  @!P1 IADD3 R9, PT, PT, R9, 0x40, RZ ;  /* 0x0000004009099810 */ /* 0x000fce0007ffe0ff */
.L_x_80:
[----:B------:R-:W-:Y:S01]  /*0b90*/  LEA R13, R12, 0xc0800000, 0x17 ;  /* 0xc08000000c0d7811 */ /* 0x000fe200078eb8ff */
[----:B------:R-:W-:Y:S04]  /*0ba0*/  BSSY.RECONVERGENT B2, `(.L_x_85) ;  /* 0x0000036000027945 */ /* 0x000fe80003800200 */
[----:B------:R-:W-:Y:S02]  /*0bb0*/  IMAD.IADD R14, R14, 0x1, -R13 ;  /* 0x000000010e0e7824 */ /* 0x000fe400078e0a0d */
[----:B------:R-:W-:Y:S02]  /*0bc0*/  VIADD R13, R16, 0xffffff81 ;  /* 0xffffff81100d7836 */ /* 0x000fe40000000000 */
[----:B------:R-:W0:Y:S01]  /*0bd0*/  MUFU.RCP R15, R14 ;  /* 0x0000000e000f7308 */ /* 0x000e220000001000 */
[----:B------:R-:W-:Y:S01]  /*0be0*/  FADD.FTZ R17, -R14, -RZ ;  /* 0x800000ff0e117221 */ /* 0x000fe20000010100 */
[C---:B------:R-:W-:Y:S01]  /*0bf0*/  IMAD R0, R13.reuse, -0x800000, R3 ;  /* 0xff8000000d007824 */ /* 0x040fe200078e0203 */
[----:B------:R-:W-:-:S04]  /*0c00*/  IADD3 R12, PT, PT, R13, 0x7f, -R12 ;  /* 0x0000007f0d0c7810 */ /* 0x000fc80007ffe80c */
[----:B------:R-:W-:Y:S01]  /*0c10*/  IADD3 R12, PT, PT, R12, R9, RZ ;  /* 0x000000090c0c7210 */ /* 0x000fe20007ffe0ff */
        /* <DEDUP_REMOVED lines=26> */
[----:B------:R-:W-:Y:S01]  /*0dc0*/  ISETP.NE.AND P1, PT, R13, RZ, PT ;  /* 0x000000ff0d00720c */ /* 0x000fe20003f25270 */
[----:B------:R-:W-:Y:S01]  /*0dd0*/  IMAD.MOV R13, RZ, RZ, -R13 ;  /* 0x000000ffff0d7224 */ /* 0x000fe200078e0a0d */
[----:B------:R-:W-:Y:S02]  /*0de0*/  LOP3.LUT R9, R9, 0x800000, RZ, 0xfc, !PT ;  /* 0x0080000009097812 */ /* 0x000fe400078efcff */
[----:B------:R-:W-:-:S02]  /*0df0*/  FSETP.NEU.FTZ.AND P0, PT, R3, R12, PT ;  /* 0x0000000c0300720b */ /* 0x000fc40003f1d000 */
[----:B------:R-:W-:Y:S02]  /*0e00*/  SHF.L.U32 R14, R9, R14, RZ ;  /* 0x0000000e090e7219 */ /* 0x000fe400000006ff */
[----:B------:R-:W-:Y:S02]  /*0e10*/  SEL R12, R13, RZ, P2 ;  /* 0x000000ff0d0c7207 */ /* 0x000fe40001000000 */
[----:B------:R-:W-:Y:S02]  /*0e20*/  ISETP.NE.AND P1, PT, R14, RZ, P1 ;  /* 0x000000ff0e00720c */ /* 0x000fe40000f25270 */
[----:B------:R-:W-:Y:S02]  /*0e30*/  SHF.R.U32.HI R12, RZ, R12, R9 ;  /* 0x0000000cff0c7219 */ /* 0x000fe40000011609 */
[----:B------:R-:W-:Y:S02]  /*0e40*/  PLOP3.LUT P0, PT, P0, P1, PT, 0xf8, 0x8f ;  /* 0x00000000008f781c */ /* 0x000fe40000703f70 */
[----:B------:R-:W-:-:S02]  /*0e50*/  SHF.R.U32.HI R14, RZ, 0x1, R12 ;  /* 0x00000001ff0e7819 */ /* 0x000fc4000001160c */
[----:B------:R-:W-:-:S04]  /*0e60*/  SEL R3, RZ, 0x1, !P0 ;  /* 0x00000001ff037807 */ /* 0x000fc80004000000 */
[----:B------:R-:W-:-:S04]  /*0e70*/  LOP3.LUT R3, R3, 0x1, R14, 0xf8, !PT ;  /* 0x0000000103037812 */ /* 0x000fc800078ef80e */
[----:B------:R-:W-:-:S05]  /*0e80*/  LOP3.LUT R3, R3, R12, RZ, 0xc0, !PT ;  /* 0x0000000c03037212 */ /* 0x000fca00078ec0ff */
[----:B------:R-:W-:-:S05]  /*0e90*/  IMAD.IADD R3, R14, 0x1, R3 ;  /* 0x000000010e037824 */ /* 0x000fca00078e0203 */
[----:B------:R-:W-:Y:S01]  /*0ea0*/  LOP3.LUT R0, R3, R0, RZ, 0xfc, !PT ;  /* 0x0000000003007212 */ /* 0x000fe200078efcff */
[----:B------:R-:W-:Y:S06]  /*0eb0*/  BRA `(.L_x_88) ;  /* 0x0000000000107947 */ /* 0x000fec0003800000 */
.L_x_87:
[----:B------:R-:W-:-:S04]  /*0ec0*/  LOP3.LUT R0, R0, 0x80000000, RZ, 0xc0, !PT ;  /* 0x8000000000007812 */ /* 0x000fc800078ec0ff */
[----:B------:R-:W-:Y:S01]  /*0ed0*/  LOP3.LUT R0, R0, 0x7f800000, RZ, 0xfc, !PT ;  /* 0x7f80000000007812 */ /* 0x000fe200078efcff */
[----:B------:R-:W-:Y:S06]  /*0ee0*/  BRA `(.L_x_88) ;  /* 0x0000000000047947 */ /* 0x000fec0003800000 */
.L_x_86:
[----:B------:R-:W-:-:S07]  /*0ef0*/  LEA R0, R12, R0, 0x17 ;  /* 0x000000000c007211 */ /* 0x000fce00078eb8ff */
.L_x_88:
[----:B------:R-:W-:Y:S05]  /*0f00*/  BSYNC.RECONVERGENT B2 ;  /* 0x0000000000027941 */ /* 0x000fea0003800200 */
.L_x_85:
[----:B------:R-:W-:Y:S05]  /*0f10*/  BRA `(.L_x_89) ;  /* 0x0000000000207947 */ /* 0x000fea0003800000 */
.L_x_84:
[----:B------:R-:W-:-:S04]  /*0f20*/  LOP3.LUT R0, R14, 0x80000000, R3, 0x48, !PT ;  /* 0x800000000e007812 */ /* 0x000fc800078e4803 */
[----:B------:R-:W-:Y:S01]  /*0f30*/  LOP3.LUT R0, R0, 0x7f800000, RZ, 0xfc, !PT ;  /* 0x7f80000000007812 */ /* 0x000fe200078efcff */
[----:B------:R-:W-:Y:S06]  /*0f40*/  BRA `(.L_x_89) ;  /* 0x0000000000147947 */ /* 0x000fec0003800000 */
.L_x_83:
[----:B------:R-:W-:Y:S01]  /*0f50*/  LOP3.LUT R0, R14, 0x80000000, R3, 0x48, !PT ;  /* 0x800000000e007812 */ /* 0x000fe200078e4803 */
[----:B------:R-:W-:Y:S06]  /*0f60*/  BRA `(.L_x_89) ;  /* 0x00000000000c7947 */ /* 0x000fec0003800000 */
.L_x_82:
[----:B------:R-:W0:Y:S01]  /*0f70*/  MUFU.RSQ R0, -QNAN ;  /* 0xffc0000000007908 */ /* 0x000e220000001400 */
[----:B------:R-:W-:Y:S05]  /*0f80*/  BRA `(.L_x_89) ;  /* 0x0000000000047947 */ /* 0x000fea0003800000 */
.L_x_81:
[----:B------:R-:W-:-:S07]  /*0f90*/  FADD.FTZ R0, R3, R0 ;  /* 0x0000000003007221 */ /* 0x000fce0000010000 */
.L_x_89:
[----:B------:R-:W-:Y:S05]  /*0fa0*/  BSYNC.RECONVERGENT B1 ;  /* 0x0000000000017941 */ /* 0x000fea0003800200 */
.L_x_79:
[----:B------:R-:W-:Y:S01]  /*0fb0*/  IMAD.MOV.U32 R12, RZ, RZ, R10 ;  /* 0x000000ffff0c7224 */ /* 0x000fe200078e000a */
[----:B------:R-:W-:-:S04]  /*0fc0*/  MOV R13, 0x0 ;  /* 0x00000000000d7802 */ /* 0x000fc80000000f00 */
[----:B0-----:R-:W-:Y:S05]  /*0fd0*/  RET.REL.NODEC R12 `(_ZN7mmoment17warpFaceToArcFaceEPKhPfiiiffffff) ;  /* 0xfffffff00c087950 */ /* 0x001fea0003c3ffff */
.L_x_90:
        /* <DEDUP_REMOVED lines=10> */
.L_x_195:


//--------------------- .text._ZN7mmoment18cropBGRxToRGBFloatEPKhPfiiiiiiiiif --------------------------
	.section	.text._ZN7mmoment18cropBGRxToRGBFloatEPKhPfiiiiiiiiif,"ax",@progbits
	.align	128
        .global         _ZN7mmoment18cropBGRxToRGBFloatEPKhPfiiiiiiiiif
        .type           _ZN7mmoment18cropBGRxToRGBFloatEPKhPfiiiiiiiiif,@function
        .size           _ZN7mmoment18cropBGRxToRGBFloatEPKhPfiiiiiiiiif,(.L_x_196 - _ZN7mmoment18cropBGRxToRGBFloatEPKhPfiiiiiiiiif)
        .other          _ZN7mmoment18cropBGRxToRGBFloatEPKhPfiiiiiiiiif,@"STO_CUDA_ENTRY STV_DEFAULT"
_ZN7mmoment18cropBGRxToRGBFloatEPKhPfiiiiiiiiif:
.text._ZN7mmoment18cropBGRxToRGBFloatEPKhPfiiiiiiiiif:
        /* <DEDUP_REMOVED lines=15> */
[----:B------:R-:W-:Y:S02]  /*00f0*/  I2FP.F32.S32 R0, UR7 ;  /* 0x0000000700007c45 */ /* 0x000fe40008201400 */
[----:B0-----:R-:W-:-:S04]  /*0100*/  I2FP.F32.S32 R9, UR4 ;  /* 0x0000000400097c45 */ /* 0x001fc80008201400 */
[----:B------:R-:W0:Y:S08]  /*0110*/  MUFU.RCP R2, R9 ;  /* 0x0000000900027308 */ /* 0x000e300000001000 */
[----:B------:R-:W1:Y:S01]  /*0120*/  FCHK P0, R0, R9 ;  /* 0x0000000900007302 */ /* 0x000e620000000000 */
[----:B0-----:R-:W-:-:S04]  /*0130*/  FFMA R3, -R9, R2, 1 ;  /* 0x3f80000009037423 */ /* 0x001fc80000000102 */
[----:B------:R-:W-:-:S04]  /*0140*/  FFMA R3, R2, R3, R2 ;  /* 0x0000000302037223 */ /* 0x000fc80000000002 */
[----:B------:R-:W-:-:S04]  /*0150*/  FFMA R8, R0, R3, RZ ;  /* 0x0000000300087223 */ /* 0x000fc800000000ff */
[----:B------:R-:W-:-:S04]  /*0160*/  FFMA R2, -R9, R8, R0 ;  /* 0x0000000809027223 */ /* 0x000fc80000000100 */
[----:B------:R-:W-:Y:S01]  /*0170*/  FFMA R8, R3, R2, R8 ;  /* 0x0000000203087223 */ /* 0x000fe20000000008 */
[----:B-1----:R-:W-:Y:S06]  /*0180*/  @!P0 BRA `(.L_x_91) ;  /* 0x0000000000108947 */ /* 0x002fec0003800000 */
[----:B------:R-:W-:Y:S01]  /*0190*/  IMAD.MOV.U32 R3, RZ, RZ, R9 ;  /* 0x000000ffff037224 */ /* 0x000fe200078e0009 */
[----:B------:R-:W-:-:S07]  /*01a0*/  MOV R7, 0x1c0 ;  /* 0x000001c000077802 */ /* 0x000fce0000000f00 */
[----:B------:R-:W-:Y:S05]  /*01b0*/  CALL.REL.NOINC `($__internal_4_$__cuda_sm3x_div_rn_noftz_f32_slowpath) ;  /* 0x0000000800687944 */ /* 0x000fea0003c00000 */
[----:B------:R-:W-:-:S07]  /*01c0*/  IMAD.MOV.U32 R8, RZ, RZ, R0 ;  /* 0x000000ffff087224 */ /* 0x000fce00078e0000 */
.L_x_91:
[----:B------:R-:W0:Y:S02]  /*01d0*/  LDCU UR4, c[0x0][0x3a8] ;  /* 0x00007500ff0477ac */ /* 0x000e240008000800 */
[----:B0-----:R-:W-:Y:S01]  /*01e0*/  I2FP.F32.S32 R11, UR4 ;  /* 0x00000004000b7c45 */ /* 0x001fe20008201400 */
[----:B------:R-:W0:Y:S03]  /*01f0*/  LDCU UR4, c[0x0][0x3b0] ;  /* 0x00007600ff0477ac */ /* 0x000e260008000800 */
[----:B------:R-:W1:Y:S01]  /*0200*/  MUFU.RCP R2, R11 ;  /* 0x0000000b00027308 */ /* 0x000e620000001000 */
[----:B0-----:R-:W-:Y:S01]  /*0210*/  I2FP.F32.U32 R0, UR4 ;  /* 0x0000000400007c45 */ /* 0x001fe20008201000 */
[----:B-1----:R-:W-:-:S06]  /*0220*/  FFMA R3, -R11, R2, 1 ;  /* 0x3f8000000b037423 */ /* 0x002fcc0000000102 */
[----:B------:R-:W0:Y:S01]  /*0230*/  FCHK P0, R0, R11 ;  /* 0x0000000b00007302 */ /* 0x000e220000000000 */
[----:B------:R-:W-:-:S04]  /*0240*/  FFMA R3, R2, R3, R2 ;  /* 0x0000000302037223 */ /* 0x000fc80000000002 */
[----:B------:R-:W-:-:S04]  /*0250*/  FFMA R2, R0, R3, RZ ;  /* 0x0000000300027223 */ /* 0x000fc800000000ff */
[----:B------:R-:W-:-:S04]  /*0260*/  FFMA R6, -R11, R2, R0 ;  /* 0x000000020b067223 */ /* 0x000fc80000000100 */
[----:B------:R-:W-:Y:S01]  /*0270*/  FFMA R13, R3, R6, R2 ;  /* 0x00000006030d7223 */ /* 0x000fe20000000002 */
[----:B0-----:R-:W-:Y:S06]  /*0280*/  @!P0 BRA `(.L_x_92) ;  /* 0x0000000000108947 */ /* 0x001fec0003800000 */
[----:B------:R-:W-:Y:S02]  /*0290*/  MOV R3, R11 ;  /* 0x0000000b00037202 */ /* 0x000fe40000000f00 */
[----:B------:R-:W-:-:S07]  /*02a0*/  MOV R7, 0x2c0 ;  /* 0x000002c000077802 */ /* 0x000fce0000000f00 */
[----:B------:R-:W-:Y:S05]  /*02b0*/  CALL.REL.NOINC `($__internal_4_$__cuda_sm3x_div_rn_noftz_f32_slowpath) ;  /* 0x0000000800287944 */ /* 0x000fea0003c00000 */
[----:B------:R-:W-:-:S07]  /*02c0*/  IMAD.MOV.U32 R13, RZ, RZ, R0 ;  /* 0x000000ffff0d7224 */ /* 0x000fce00078e0000 */
.L_x_92:
[----:B------:R-:W-:Y:S01]  /*02d0*/  FMNMX R13, R13, R8, PT ;  /* 0x000000080d0d7209 */ /* 0x000fe20003800000 */
[----:B------:R-:W0:Y:S01]  /*02e0*/  LDCU.64 UR4, c[0x0][0x358] ;  /* 0x00006b00ff0477ac */ /* 0x000e220008000a00 */
[----:B------:R-:W-:Y:S01]  /*02f0*/  BSSY.RECONVERGENT B0, `(.L_x_93) ;  /* 0x0000049000007945 */ /* 0x000fe20003800200 */
[----:B------:R-:W-:Y:S02]  /*0300*/  IMAD.MOV.U32 R7, RZ, RZ, RZ ;  /* 0x000000ffff077224 */ /* 0x000fe400078e00ff */
[-C--:B------:R-:W-:Y:S01]  /*0310*/  FMUL R2, R11, R13.reuse ;  /* 0x0000000d0b027220 */ /* 0x080fe20000400000 */
[----:B------:R-:W-:Y:S01]  /*0320*/  FMUL R0, R9, R13 ;  /* 0x0000000d09007220 */ /* 0x000fe20000400000 */
[----:B------:R-:W-:Y:S02]  /*0330*/  HFMA2 R11, -RZ, RZ, 0, 0 ;  /* 0x00000000ff0b7431 */ /* 0x000fe400000001ff */
[----:B------:R-:W-:Y:S01]  /*0340*/  IMAD.MOV.U32 R9, RZ, RZ, RZ ;  /* 0x000000ffff097224 */ /* 0x000fe200078e00ff */
[----:B------:R-:W-:Y:S08]  /*0350*/  F2I.TRUNC.NTZ R3, R0 ;  /* 0x0000000000037305 */ /* 0x000ff0000020f100 */
[----:B------:R-:W1:Y:S02]  /*0360*/  F2I.TRUNC.NTZ R2, R2 ;  /* 0x0000000200027305 */ /* 0x000e64000020f100 */
[----:B-1----:R-:W-:-:S04]  /*0370*/  ISETP.GE.AND P0, PT, R5, R2, PT ;  /* 0x000000020500720c */ /* 0x002fc80003f06270 */
[----:B------:R-:W-:-:S13]  /*0380*/  ISETP.GE.OR P0, PT, R4, R3, P0 ;  /* 0x000000030400720c */ /* 0x000fda0000706670 */
[----:B0-----:R-:W-:Y:S05]  /*0390*/  @P0 BRA `(.L_x_94) ;  /* 0x0000000000f80947 */ /* 0x001fea0003800000 */
[----:B------:R-:W0:Y:S01]  /*03a0*/  MUFU.RCP R2, R13 ;  /* 0x0000000d00027308 */ /* 0x000e220000001000 */
[----:B------:R-:W1:Y:S01]  /*03b0*/  LDCU UR6, c[0x0][0x39c] ;  /* 0x00007380ff0677ac */ /* 0x000e620008000800 */
[----:B------:R-:W-:Y:S01]  /*03c0*/  I2FP.F32.S32 R0, R4 ;  /* 0x0000000400007245 */ /* 0x000fe20000201400 */
[----:B------:R-:W-:Y:S05]  /*03d0*/  BSSY.RECONVERGENT B1, `(.L_x_95) ;  /* 0x000000d000017945 */ /* 0x000fea0003800200 */
[----:B------:R-:W2:Y:S01]  /*03e0*/  FCHK P0, R0, R13 ;  /* 0x0000000d00007302 */ /* 0x000ea20000000000 */
[----:B0-----:R-:W-:Y:S01]  /*03f0*/  FFMA R3, -R13, R2, 1 ;  /* 0x3f8000000d037423 */ /* 0x001fe20000000102 */
[----:B-1----:R-:W-:-:S03]  /*0400*/  I2FP.F32.S32 R8, UR6 ;  /* 0x0000000600087c45 */ /* 0x002fc60008201400 */
[----:B------:R-:W-:-:S04]  /*0410*/  FFMA R3, R2, R3, R2 ;  /* 0x0000000302037223 */ /* 0x000fc80000000002 */
[----:B------:R-:W-:-:S04]  /*0420*/  FFMA R2, R0, R3, RZ ;  /* 0x0000000300027223 */ /* 0x000fc800000000ff */
[----:B------:R-:W-:-:S04]  /*0430*/  FFMA R6, -R13, R2, R0 ;  /* 0x000000020d067223 */ /* 0x000fc80000000100 */
[----:B------:R-:W-:Y:S01]  /*0440*/  FFMA R3, R3, R6, R2 ;  /* 0x0000000603037223 */ /* 0x000fe20000000002 */
[----:B--2---:R-:W-:Y:S06]  /*0450*/  @!P0 BRA `(.L_x_96) ;  /* 0x0000000000108947 */ /* 0x004fec0003800000 */
[----:B------:R-:W-:Y:S01]  /*0460*/  IMAD.MOV.U32 R3, RZ, RZ, R13 ;  /* 0x000000ffff037224 */ /* 0x000fe200078e000d */
[----:B------:R-:W-:-:S07]  /*0470*/  MOV R7, 0x490 ;  /* 0x0000049000077802 */ /* 0x000fce0000000f00 */
[----:B------:R-:W-:Y:S05]  /*0480*/  CALL.REL.NOINC `($__internal_4_$__cuda_sm3x_div_rn_noftz_f32_slowpath) ;  /* 0x0000000400b47944 */ /* 0x000fea0003c00000 */
[----:B------:R-:W-:-:S07]  /*0490*/  MOV R3, R0 ;  /* 0x0000000000037202 */ /* 0x000fce0000000f00 */
.L_x_96:
[----:B------:R-:W-:Y:S05]  /*04a0*/  BSYNC.RECONVERGENT B1 ;  /* 0x0000000000017941 */ /* 0x000fea0003800200 */
.L_x_95:
[----:B------:R-:W0:Y:S01]  /*04b0*/  MUFU.RCP R0, R13 ;  /* 0x0000000d00007308 */ /* 0x000e220000001000 */
[----:B------:R-:W1:Y:S01]  /*04c0*/  LDCU UR6, c[0x0][0x3a0] ;  /* 0x00007400ff0677ac */ /* 0x000e620008000800 */
[----:B------:R-:W-:Y:S01]  /*04d0*/  I2FP.F32.U32 R2, R5 ;  /* 0x0000000500027245 */ /* 0x000fe20000201000 */
[----:B------:R-:W-:Y:S01]  /*04e0*/  BSSY.RECONVERGENT B1, `(.L_x_97) ;  /* 0x000000e000017945 */ /* 0x000fe20003800200 */
[----:B------:R-:W-:-:S04]  /*04f0*/  FADD R8, R8, R3 ;  /* 0x0000000308087221 */ /* 0x000fc80000000000 */
        /* <DEDUP_REMOVED lines=9> */
[----:B------:R-:W-:Y:S01]  /*0590*/  MOV R7, 0x5c0 ;  /* 0x000005c000077802 */ /* 0x000fe20000000f00 */
[----:B------:R-:W-:-:S07]  /*05a0*/  IMAD.MOV.U32 R3, RZ, RZ, R13 ;  /* 0x000000ffff037224 */ /* 0x000fce00078e000d */
[----:B------:R-:W-:Y:S05]  /*05b0*/  CALL.REL.NOINC `($__internal_4_$__cuda_sm3x_div_rn_noftz_f32_slowpath) ;  /* 0x0000000400687944 */ /* 0x000fea0003c00000 */
.L_x_98:
[----:B------:R-:W-:Y:S05]  /*05c0*/  BSYNC.RECONVERGENT B1 ;  /* 0x0000000000017941 */ /* 0x000fea0003800200 */
.L_x_97:
[----:B------:R-:W0:Y:S01]  /*05d0*/  LDCU.64 UR6, c[0x0][0x390] ;  /* 0x00007200ff0677ac */ /* 0x000e220008000a00 */
[----:B------:R-:W-:Y:S01]  /*05e0*/  FADD R0, R9, R0 ;  /* 0x0000000009007221 */ /* 0x000fe20000000000 */
[----:B------:R-:W1:Y:S01]  /*05f0*/  LDCU.64 UR8, c[0x0][0x380] ;  /* 0x00007000ff0877ac */ /* 0x000e620008000a00 */
[----:B0-----:R-:W-:Y:S01]  /*0600*/  I2FP.F32.S32 R2, UR6 ;  /* 0x0000000600027c45 */ /* 0x001fe20008201400 */
[----:B------:R-:W0:Y:S01]  /*0610*/  LDCU UR6, c[0x0][0x398] ;  /* 0x00007300ff0677ac */ /* 0x000e220008000800 */
[----:B------:R-:W-:-:S03]  /*0620*/  I2FP.F32.S32 R6, UR7 ;  /* 0x0000000700067c45 */ /* 0x000fc60008201400 */
[----:B------:R-:W-:Y:S02]  /*0630*/  FADD R3, R2, -1 ;  /* 0xbf80000002037421 */ /* 0x000fe40000000000 */
[----:B------:R-:W-:-:S03]  /*0640*/  FADD R7, R6, -1 ;  /* 0xbf80000006077421 */ /* 0x000fc60000000000 */
[----:B------:R-:W-:Y:S02]  /*0650*/  FMNMX R3, R8, R3, PT ;  /* 0x0000000308037209 */ /* 0x000fe40003800000 */
[----:B------:R-:W-:Y:S02]  /*0660*/  FMNMX R0, R0, R7, PT ;  /* 0x0000000700007209 */ /* 0x000fe40003800000 */
[----:B------:R-:W-:Y:S02]  /*0670*/  FMNMX R6, RZ, R3, !PT ;  /* 0x00000003ff067209 */ /* 0x000fe40007800000 */
[----:B------:R-:W-:-:S04]  /*0680*/  FMNMX R0, RZ, R0, !PT ;  /* 0x00000000ff007209 */ /* 0x000fc80007800000 */
[----:B------:R-:W2:Y:S08]  /*0690*/  F2I.TRUNC.NTZ R6, R6 ;  /* 0x0000000600067305 */ /* 0x000eb0000020f100 */
[----:B------:R-:W0:Y:S01]  /*06a0*/  F2I.TRUNC.NTZ R0, R0 ;  /* 0x0000000000007305 */ /* 0x000e22000020f100 */
[----:B--2---:R-:W-:-:S05]  /*06b0*/  SHF.L.U32 R3, R6, 0x2, RZ ;  /* 0x0000000206037819 */ /* 0x004fca00000006ff */
[----:B0-----:R-:W-:-:S05]  /*06c0*/  IMAD R3, R0, UR6, R3 ;  /* 0x0000000600037c24 */ /* 0x001fca000f8e0203 */
[----:B-1----:R-:W-:-:S04]  /*06d0*/  IADD3 R2, P0, PT, R3, UR8, RZ ;  /* 0x0000000803027c10 */ /* 0x002fc8000ff1e0ff */
[----:B------:R-:W-:-:S05]  /*06e0*/  LEA.HI.X.SX32 R3, R3, UR9, 0x1, P0 ;  /* 0x0000000903037c11 */ /* 0x000fca00080f0eff */
[----:B------:R-:W2:Y:S04]  /*06f0*/  LDG.E.U8.CONSTANT R7, desc[UR4][R2.64] ;  /* 0x0000000402077981 */ /* 0x000ea8000c1e9100 */
[----:B------:R-:W3:Y:S04]  /*0700*/  LDG.E.U8.CONSTANT R8, desc[UR4][R2.64+0x1] ;  /* 0x0000010402087981 */ /* 0x000ee8000c1e9100 */
[----:B------:R-:W4:Y:S01]  /*0710*/  LDG.E.U8.CONSTANT R6, desc[UR4][R2.64+0x2] ;  /* 0x0000020402067981 */ /* 0x000f22000c1e9100 */
[----:B--2---:R-:W-:Y:S02]  /*0720*/  I2FP.F32.U32 R7, R7 ;  /* 0x0000000700077245 */ /* 0x004fe40000201000 */
[----:B---3--:R-:W-:-:S03]  /*0730*/  I2FP.F32.U32 R8, R8 ;  /* 0x0000000800087245 */ /* 0x008fc60000201000 */
[----:B------:R-:W-:Y:S01]  /*0740*/  FADD R9, R7, -127.5 ;  /* 0xc2ff000007097421 */ /* 0x000fe20000000000 */
[----:B----4-:R-:W-:Y:S01]  /*0750*/  I2FP.F32.U32 R6, R6 ;  /* 0x0000000600067245 */ /* 0x010fe20000201000 */
[----:B------:R-:W-:-:S04]  /*0760*/  FADD R11, R8, -127.5 ;  /* 0xc2ff0000080b7421 */ /* 0x000fc80000000000 */
[----:B------:R-:W-:-:S07]  /*0770*/  FADD R7, R6, -127.5 ;  /* 0xc2ff000006077421 */ /* 0x000fce0000000000 */
.L_x_94:
[----:B------:R-:W-:Y:S05]  /*0780*/  BSYNC.RECONVERGENT B0 ;  /* 0x0000000000007941 */ /* 0x000fea0003800200 */
.L_x_93:
[----:B------:R-:W0:Y:S01]  /*0790*/  LDCU UR6, c[0x0][0x3ac] ;  /* 0x00007580ff0677ac */ /* 0x000e220008000800 */
[----:B------:R-:W-:Y:S01]  /*07a0*/  IMAD.MOV.U32 R3, RZ, RZ, 0x3c008081 ;  /* 0x3c008081ff037424 */ /* 0x000fe200078e00ff */
[----:B------:R-:W1:Y:S01]  /*07b0*/  FCHK P0, R7, 127.5 ;  /* 0x42ff000007007902 */ /* 0x000e620000000000 */
[----:B------:R-:W-:Y:S01]  /*07c0*/  IMAD.MOV.U32 R0, RZ, RZ, 0x42ff0000 ;  /* 0x42ff0000ff007424 */ /* 0x000fe200078e00ff */
[----:B------:R-:W-:Y:S03]  /*07d0*/  BSSY.RECONVERGENT B0, `(.L_x_99) ;  /* 0x000000d000007945 */ /* 0x000fe60003800200 */
[----:B------:R-:W-:-:S04]  /*07e0*/  FFMA R0, R3, -R0, 1 ;  /* 0x3f80000003007423 */ /* 0x000fc80000000800 */
[----:B------:R-:W-:-:S04]  /*07f0*/  FFMA R0, R0, R3, 0.0078431377187371253967 ;  /* 0x3c00808100007423 */ /* 0x000fc80000000003 */
[----:B------:R-:W-:Y:S01]  /*0800*/  FFMA R2, R0, R7, RZ ;  /* 0x0000000700027223 */ /* 0x000fe200000000ff */
[----:B0-----:R-:W-:-:S03]  /*0810*/  IMAD R4, R5, UR6, R4 ;  /* 0x0000000605047c24 */ /* 0x001fc6000f8e0204 */
[----:B------:R-:W-:-:S04]  /*0820*/  FFMA R3, R2, -127.5, R7 ;  /* 0xc2ff000002037823 */ /* 0x000fc80000000007 */
[----:B------:R-:W-:Y:S01]  /*0830*/  FFMA R13, R0, R3, R2 ;  /* 0x00000003000d7223 */ /* 0x000fe20000000002 */
[----:B-1----:R-:W-:Y:S06]  /*0840*/  @!P0 BRA `(.L_x_100) ;  /* 0x0000000000148947 */ /* 0x002fec0003800000 */
[----:B------:R-:W-:Y:S01]  /*0850*/  MOV R0, R7 ;  /* 0x0000000700007202 */ /* 0x000fe20000000f00 */
[----:B------:R-:W-:Y:S01]  /*0860*/  IMAD.MOV.U32 R3, RZ, RZ, 0x42ff0000 ;  /* 0x42ff0000ff037424 */ /* 0x000fe200078e00ff */
[----:B------:R-:W-:-:S07]  /*0870*/  MOV R7, 0x890 ;  /* 0x0000089000077802 */ /* 0x000fce0000000f00 */
[----:B------:R-:W-:Y:S05]  /*0880*/  CALL.REL.NOINC `($__internal_4_$__cuda_sm3x_div_rn_noftz_f32_slowpath) ;  /* 0x0000000000b47944 */ /* 0x000fea0003c00000 */
[----:B------:R-:W-:-:S07]  /*0890*/  IMAD.MOV.U32 R13, RZ, RZ, R0 ;  /* 0x000000ffff0d7224 */ /* 0x000fce00078e0000 */
.L_x_100:
[----:B------:R-:W-:Y:S05]  /*08a0*/  BSYNC.RECONVERGENT B0 ;  /* 0x0000000000007941 */ /* 0x000fea0003800200 */
.L_x_99:
[----:B------:R-:W0:Y:S01]  /*08b0*/  LDC.64 R2, c[0x0][0x388] ;  /* 0x0000e200ff027b82 */ /* 0x000e220000000a00 */
[----:B------:R-:W-:Y:S01]  /*08c0*/  HFMA2 R0, -RZ, RZ, 1, -7.688999176025390625e-06 ;  /* 0x3c008081ff007431 */ /* 0x000fe200000001ff */
[----:B------:R-:W1:Y:S01]  /*08d0*/  FCHK P0, R11, 127.5 ;  /* 0x42ff00000b007902 */ /* 0x000e620000000000 */
[----:B------:R-:W-:Y:S01]  /*08e0*/  BSSY.RECONVERGENT B0, `(.L_x_101) ;  /* 0x000000f000007945 */ /* 0x000fe20003800200 */
[----:B0-----:R-:W-:-:S04]  /*08f0*/  IMAD.WIDE R4, R4, 0x4, R2 ;  /* 0x0000000404047825 */ /* 0x001fc800078e0202 */
[----:B------:R-:W-:Y:S01]  /*0900*/  IMAD.MOV.U32 R3, RZ, RZ, 0x42ff0000 ;  /* 0x42ff0000ff037424 */ /* 0x000fe200078e00ff */
[----:B------:R0:W-:Y:S03]  /*0910*/  STG.E desc[UR4][R4.64], R13 ;  /* 0x0000000d04007986 */ /* 0x0001e6000c101904 */
[----:B------:R-:W-:-:S04]  /*0920*/  FFMA R3, R0, -R3, 1 ;  /* 0x3f80000000037423 */ /* 0x000fc80000000803 */
[----:B------:R-:W-:-:S04]  /*0930*/  FFMA R0, R3, R0, 0.0078431377187371253967 ;  /* 0x3c00808103007423 */ /* 0x000fc80000000000 */
[----:B------:R-:W-:-:S04]  /*0940*/  FFMA R2, R0, R11, RZ ;  /* 0x0000000b00027223 */ /* 0x000fc800000000ff */
[----:B------:R-:W-:-:S04]  /*0950*/  FFMA R3, R2, -127.5, R11 ;  /* 0xc2ff000002037823 */ /* 0x000fc8000000000b */
[----:B------:R-:W-:Y:S01]  /*0960*/  FFMA R3, R0, R3, R2 ;  /* 0x0000000300037223 */ /* 0x000fe20000000002 */
[----:B01----:R-:W-:Y:S06]  /*0970*/  @!P0 BRA `(.L_x_102) ;  /* 0x0000000000148947 */ /* 0x003fec0003800000 */
[----:B------:R-:W-:Y:S01]  /*0980*/  IMAD.MOV.U32 R0, RZ, RZ, R11 ;  /* 0x000000ffff007224 */ /* 0x000fe200078e000b */
[----:B------:R-:W-:Y:S02]  /*0990*/  MOV R3, 0x42ff0000 ;  /* 0x42ff000000037802 */ /* 0x000fe40000000f00 */
[----:B------:R-:W-:-:S07]  /*09a0*/  MOV R7, 0x9c0 ;  /* 0x000009c000077802 */ /* 0x000fce0000000f00 */
[----:B------:R-:W-:Y:S05]  /*09b0*/  CALL.REL.NOINC `($__internal_4_$__cuda_sm3x_div_rn_noftz_f32_slowpath) ;  /* 0x0000000000687944 */ /* 0x000fea0003c00000 */
[----:B------:R-:W-:-:S07]  /*09c0*/  IMAD.MOV.U32 R3, RZ, RZ, R0 ;  /* 0x000000ffff037224 */ /* 0x000fce00078e0000 */
.L_x_102:
[----:B------:R-:W-:Y:S05]  /*09d0*/  BSYNC.RECONVERGENT B0 ;  /* 0x0000000000007941 */ /* 0x000fea0003800200 */
.L_x_101:
[----:B------:R-:W0:Y:S01]  /*09e0*/  LDC R11, c[0x0][0x3ac] ;  /* 0x0000eb00ff0b7b82 */ /* 0x000e220000000800 */
[----:B------:R-:W0:Y:S01]  /*09f0*/  LDCU UR6, c[0x0][0x3b0] ;  /* 0x00007600ff0677ac */ /* 0x000e220008000800 */
[----:B------:R-:W-:Y:S01]  /*0a00*/  MOV R7, 0x42ff0000 ;  /* 0x42ff000000077802 */ /* 0x000fe20000000f00 */
[----:B------:R-:W-:Y:S01]  /*0a10*/  IMAD.MOV.U32 R0, RZ, RZ, 0x3c008081 ;  /* 0x3c008081ff007424 */ /* 0x000fe200078e00ff */
[----:B------:R-:W1:Y:S01]  /*0a20*/  FCHK P0, R9, 127.5 ;  /* 0x42ff000009007902 */ /* 0x000e620000000000 */
[----:B------:R-:W-:Y:S02]  /*0a30*/  BSSY.RECONVERGENT B0, `(.L_x_103) ;  /* 0x000000f000007945 */ /* 0x000fe40003800200 */
[----:B------:R-:W-:-:S04]  /*0a40*/  FFMA R7, R0, -R7, 1 ;  /* 0x3f80000000077423 */ /* 0x000fc80000000807 */
[----:B------:R-:W-:-:S04]  /*0a50*/  FFMA R0, R7, R0, 0.0078431377187371253967 ;  /* 0x3c00808107007423 */ /* 0x000fc80000000000 */
[----:B------:R-:W-:-:S04]  /*0a60*/  FFMA R2, R0, R9, RZ ;  /* 0x0000000900027223 */ /* 0x000fc800000000ff */
[----:B------:R-:W-:-:S04]  /*0a70*/  FFMA R7, R2, -127.5, R9 ;  /* 0xc2ff000002077823 */ /* 0x000fc80000000009 */
[----:B------:R-:W-:Y:S01]  /*0a80*/  FFMA R7, R0, R7, R2 ;  /* 0x0000000700077223 */ /* 0x000fe20000000002 */
[----:B0-----:R-:W-:-:S04]  /*0a90*/  IMAD R11, R11, UR6, RZ ;  /* 0x000000060b0b7c24 */ /* 0x001fc8000f8e02ff */
[----:B------:R-:W-:-:S05]  /*0aa0*/  IMAD.WIDE R4, R11, 0x4, R4 ;  /* 0x000000040b047825 */ /* 0x000fca00078e0204 */
[----:B------:R0:W-:Y:S01]  /*0ab0*/  STG.E desc[UR4][R4.64], R3 ;  /* 0x0000000304007986 */ /* 0x0001e2000c101904 */
[----:B-1----:R-:W-:Y:S05]  /*0ac0*/  @!P0 BRA `(.L_x_104) ;  /* 0x0000000000148947 */ /* 0x002fea0003800000 */
[----:B------:R-:W-:Y:S01]  /*0ad0*/  IMAD.MOV.U32 R0, RZ, RZ, R9 ;  /* 0x000000ffff007224 */ /* 0x000fe200078e0009 */
[----:B------:R-:W-:Y:S01]  /*0ae0*/  MOV R7, 0xb10 ;  /* 0x00000b1000077802 */ /* 0x000fe20000000f00 */
[----:B0-----:R-:W-:-:S07]  /*0af0*/  IMAD.MOV.U32 R3, RZ, RZ, 0x42ff0000 ;  /* 0x42ff0000ff037424 */ /* 0x001fce00078e00ff */
[----:B------:R-:W-:Y:S05]  /*0b00*/  CALL.REL.NOINC `($__internal_4_$__cuda_sm3x_div_rn_noftz_f32_slowpath) ;  /* 0x0000000000147944 */ /* 0x000fea0003c00000 */
[----:B------:R-:W-:-:S07]  /*0b10*/  MOV R7, R0 ;  /* 0x0000000000077202 */ /* 0x000fce0000000f00 */
.L_x_104:
[----:B------:R-:W-:Y:S05]  /*0b20*/  BSYNC.RECONVERGENT B0 ;  /* 0x0000000000007941 */ /* 0x000fea0003800200 */
.L_x_103:
[----:B0-----:R-:W-:-:S05]  /*0b30*/  IMAD.WIDE R4, R11, 0x4, R4 ;  /* 0x000000040b047825 */ /* 0x001fca00078e0204 */
[----:B------:R-:W-:Y:S01]  /*0b40*/  STG.E desc[UR4][R4.64], R7 ;  /* 0x0000000704007986 */ /* 0x000fe2000c101904 */
[----:B------:R-:W-:Y:S05]  /*0b50*/  EXIT ;  /* 0x000000000000794d */ /* 0x000fea0003800000 */
        .weak           $__internal_4_$__cuda_sm3x_div_rn_noftz_f32_slowpath
        .type           $__internal_4_$__cuda_sm3x_div_rn_noftz_f32_slowpath,@function
        .size           $__internal_4_$__cuda_sm3x_div_rn_noftz_f32_slowpath,(.L_x_196 - $__internal_4_$__cuda_sm3x_div_rn_noftz_f32_slowpath)
$__internal_4_$__cuda_sm3x_div_rn_noftz_f32_slowpath:
[----:B------:R-:W-:Y:S01]  /*0b60*/  SHF.R.U32.HI R6, RZ, 0x17, R3 ;  /* 0x00000017ff067819 */ /* 0x000fe20000011603 */
[----:B------:R-:W-:Y:S01]  /*0b70*/  BSSY.RECONVERGENT B2, `(.L_x_105) ;  /* 0x0000062000027945 */ /* 0x000fe20003800200 */
[----:B------:R-:W-:Y:S02]  /*0b80*/  SHF.R.U32.HI R10, RZ, 0x17, R0 ;  /* 0x00000017ff0a7819 */ /* 0x000fe40000011600 */
[----:B------:R-:W-:Y:S02]  /*0b90*/  LOP3.LUT R6, R6, 0xff, RZ, 0xc0, !PT ;  /* 0x000000ff06067812 */ /* 0x000fe400078ec0ff */
[----:B------:R-:W-:-:S03]  /*0ba0*/  LOP3.LUT R10, R10, 0xff, RZ, 0xc0, !PT ;  /* 0x000000ff0a0a7812 */ /* 0x000fc600078ec0ff */
[----:B------:R-:W-:Y:S02]  /*0bb0*/  VIADD R14, R6, 0xffffffff ;  /* 0xffffffff060e7836 */ /* 0x000fe40000000000 */
[----:B------:R-:W-:-:S03]  /*0bc0*/  VIADD R12, R10, 0xffffffff ;  /* 0xffffffff0a0c7836 */ /* 0x000fc60000000000 */
[----:B------:R-:W-:-:S04]  /*0bd0*/  ISETP.GT.U32.AND P0, PT, R14, 0xfd, PT ;  /* 0x000000fd0e00780c */ /* 0x000fc80003f04070 */
[----:B------:R-:W-:-:S13]  /*0be0*/  ISETP.GT.U32.OR P0, PT, R12, 0xfd, P0 ;  /* 0x000000fd0c00780c */ /* 0x000fda0000704470 */
[----:B------:R-:W-:Y:S01]  /*0bf0*/  @!P0 MOV R2, RZ ;  /* 0x000000ff00028202 */ /* 0x000fe20000000f00 */
        /* <DEDUP_REMOVED lines=19> */
[----:B------:R-:W-:Y:S01]  /*0d30*/  @P0 IMAD.MOV.U32 R2, RZ, RZ, RZ ;  /* 0x000000ffff020224 */ /* 0x000fe200078e00ff */
[----:B------:R-:W-:Y:S01]  /*0d40*/  @!P0 MOV R2, 0xffffffc0 ;  /* 0xffffffc000028802 */ /* 0x000fe20000000f00 */
[----:B------:R-:W-:Y:S01]  /*0d50*/  @!P0 FFMA R0, R0, 1.84467440737095516160e+19, RZ ;  /* 0x5f80000000008823 */ /* 0x000fe200000000ff */
[----:B------:R-:W-:-:S03]  /*0d60*/  @!P1 FFMA R3, R3, 1.84467440737095516160e+19, RZ ;  /* 0x5f80000003039823 */ /* 0x000fc600000000ff */
[----:B------:R-:W-:-:S07]  /*0d70*/  @!P1 VIADD R2, R2, 0x40 ;  /* 0x0000004002029836 */ /* 0x000fce0000000000 */
.L_x_106:
[----:B------:R-:W-:Y:S01]  /*0d80*/  LEA R12, R6, 0xc0800000, 0x17 ;  /* 0xc0800000060c7811 */ /* 0x000fe200078eb8ff */
[----:B------:R-:W-:Y:S03]  /*0d90*/  BSSY.RECONVERGENT B3, `(.L_x_111) ;  /* 0x0000036000037945 */ /* 0x000fe60003800200 */
[----:B------:R-:W-:Y:S01]  /*0da0*/  IADD3 R12, PT, PT, -R12, R3, RZ ;  /* 0x000000030c0c7210 */ /* 0x000fe20007ffe1ff */
[----:B------:R-:W-:-:S03]  /*0db0*/  VIADD R3, R10, 0xffffff81 ;  /* 0xffffff810a037836 */ /* 0x000fc60000000000 */
        /* <DEDUP_REMOVED lines=14> */
[----:B------:R-:W-:-:S05]  /*0ea0*/  IMAD.IADD R3, R3, 0x1, R19 ;  /* 0x0000000103037824 */ /* 0x000fca00078e0213 */
[----:B------:R-:W-:-:S04]  /*0eb0*/  IADD3 R2, PT, PT, R3, -0x1, RZ ;  /* 0xffffffff03027810 */ /* 0x000fc80007ffe0ff */
        /* <DEDUP_REMOVED lines=10> */
[C---:B------:R-:W-:Y:S02]  /*0f60*/  ISETP.NE.AND P2, PT, R3.reuse, RZ, PT ;  /* 0x000000ff0300720c */ /* 0x040fe40003f45270 */
[----:B------:R-:W-:Y:S02]  /*0f70*/  ISETP.NE.AND P1, PT, R3, RZ, PT ;  /* 0x000000ff0300720c */ /* 0x000fe40003f25270 */
[----:B------:R-:W-:Y:S01]  /*0f80*/  LOP3.LUT R6, R2, 0x7fffff, RZ, 0xc0, !PT ;  /* 0x007fffff02067812 */ /* 0x000fe200078ec0ff */
[CCC-:B------:R-:W-:Y:S01]  /*0f90*/  FFMA.RP R2, R15.reuse, R17.reuse, R10.reuse ;  /* 0x000000110f027223 */ /* 0x1c0fe2000000800a */
[----:B------:R-:W-:Y:S01]  /*0fa0*/  FFMA.RM R15, R15, R17, R10 ;  /* 0x000000110f0f7223 */ /* 0x000fe2000000400a */
[C---:B------:R-:W-:Y:S01]  /*0fb0*/  VIADD R17, R3.reuse, 0x20 ;  /* 0x0000002003117836 */ /* 0x040fe20000000000 */
[----:B------:R-:W-:Y:S02]  /*0fc0*/  LOP3.LUT R6, R6, 0x800000, RZ, 0xfc, !PT ;  /* 0x0080000006067812 */ /* 0x000fe400078efcff */
[----:B------:R-:W-:-:S02]  /*0fd0*/  IADD3 R3, PT, PT, -R3, RZ, RZ ;  /* 0x000000ff03037210 */ /* 0x000fc40007ffe1ff */
[----:B------:R-:W-:Y:S02]  /*0fe0*/  SHF.L.U32 R17, R6, R17, RZ ;  /* 0x0000001106117219 */ /* 0x000fe400000006ff */
[----:B------:R-:W-:Y:S02]  /*0ff0*/  FSETP.NEU.FTZ.AND P0, PT, R2, R15, PT ;  /* 0x0000000f0200720b */ /* 0x000fe40003f1d000 */
        /* <DEDUP_REMOVED lines=11> */
.L_x_113:
[----:B------:R-:W-:-:S04]  /*10b0*/  LOP3.LUT R0, R0, 0x80000000, RZ, 0xc0, !PT ;  /* 0x8000000000007812 */ /* 0x000fc800078ec0ff */
[----:B------:R-:W-:Y:S01]  /*10c0*/  LOP3.LUT R0, R0, 0x7f800000, RZ, 0xfc, !PT ;  /* 0x7f80000000007812 */ /* 0x000fe200078efcff */
[----:B------:R-:W-:Y:S06]  /*10d0*/  BRA `(.L_x_114) ;  /* 0x0000000000047947 */ /* 0x000fec0003800000 */
.L_x_112:
[----:B------:R-:W-:-:S07]  /*10e0*/  LEA R0, R19, R0, 0x17 ;  /* 0x0000000013007211 */ /* 0x000fce00078eb8ff */
.L_x_114:
[----:B------:R-:W-:Y:S05]  /*10f0*/  BSYNC.RECONVERGENT B3 ;  /* 0x0000000000037941 */ /* 0x000fea0003800200 */
.L_x_111:
[----:B------:R-:W-:Y:S05]  /*1100*/  BRA `(.L_x_115) ;  /* 0x0000000000207947 */ /* 0x000fea0003800000 */
.L_x_110:
[----:B------:R-:W-:-:S04]  /*1110*/  LOP3.LUT R0, R3, 0x80000000, R0, 0x48, !PT ;  /* 0x8000000003007812 */ /* 0x000fc800078e4800 */
[----:B------:R-:W-:Y:S01]  /*1120*/  LOP3.LUT R0, R0, 0x7f800000, RZ, 0xfc, !PT ;  /* 0x7f80000000007812 */ /* 0x000fe200078efcff */
[----:B------:R-:W-:Y:S06]  /*1130*/  BRA `(.L_x_115) ;  /* 0x0000000000147947 */ /* 0x000fec0003800000 */
.L_x_109:
[----:B------:R-:W-:Y:S01]  /*1140*/  LOP3.LUT R0, R3, 0x80000000, R0, 0x48, !PT ;  /* 0x8000000003007812 */ /* 0x000fe200078e4800 */
[----:B------:R-:W-:Y:S06]  /*1150*/  BRA `(.L_x_115) ;  /* 0x00000000000c7947 */ /* 0x000fec0003800000 */
.L_x_108:
[----:B------:R-:W0:Y:S01]  /*1160*/  MUFU.RSQ R0, -QNAN ;  /* 0xffc0000000007908 */ /* 0x000e220000001400 */
[----:B------:R-:W-:Y:S05]  /*1170*/  BRA `(.L_x_115) ;  /* 0x0000000000047947 */ /* 0x000fea0003800000 */
.L_x_107:
[----:B------:R-:W-:-:S07]  /*1180*/  FADD.FTZ R0, R0, R3 ;  /* 0x0000000300007221 */ /* 0x000fce0000010000 */
.L_x_115:
[----:B------:R-:W-:Y:S05]  /*1190*/  BSYNC.RECONVERGENT B2 ;  /* 0x0000000000027941 */ /* 0x000fea0003800200 */
.L_x_105:
[----:B------:R-:W-:Y:S02]  /*11a0*/  HFMA2 R3, -RZ, RZ, 0, 0 ;  /* 0x00000000ff037431 */ /* 0x000fe400000001ff */
[----:B------:R-:W-:-:S04]  /*11b0*/  IMAD.MOV.U32 R2, RZ, RZ, R7 ;  /* 0x000000ffff027224 */ /* 0x000fc800078e0007 */
[----:B0-----:R-:W-:Y:S05]  /*11c0*/  RET.REL.NODEC R2 `(_ZN7mmoment18cropBGRxToRGBFloatEPKhPfiiiiiiiiif) ;  /* 0xffffffec028c7950 */ /* 0x001fea0003c3ffff */
.L_x_116:
        /* <DEDUP_REMOVED lines=11> */
.L_x_196:


//--------------------- .text._ZN7mmoment35preprocessBGRxToRGBFloatRotate90CCWEPKhPfiiiiifiif --------------------------
	.section	.text._ZN7mmoment35preprocessBGRxToRGBFloatRotate90CCWEPKhPfiiiiifiif,"ax",@progbits
	.align	128
        .global         _ZN7mmoment35preprocessBGRxToRGBFloatRotate90CCWEPKhPfiiiiifiif
        .type           _ZN7mmoment35preprocessBGRxToRGBFloatRotate90CCWEPKhPfiiiiifiif,@function
        .size           _ZN7mmoment35preprocessBGRxToRGBFloatRotate90CCWEPKhPfiiiiifiif,(.L_x_197 - _ZN7mmoment35preprocessBGRxToRGBFloatRotate90CCWEPKhPfiiiiifiif)
        .other          _ZN7mmoment35preprocessBGRxToRGBFloatRotate90CCWEPKhPfiiiiifiif,@"STO_CUDA_ENTRY STV_DEFAULT"
_ZN7mmoment35preprocessBGRxToRGBFloatRotate90CCWEPKhPfiiiiifiif:
.text._ZN7mmoment35preprocessBGRxToRGBFloatRotate90CCWEPKhPfiiiiifiif:
        /* <DEDUP_REMOVED lines=34> */
[----:B------:R-:W-:Y:S05]  /*0220*/  CALL.REL.NOINC `($__internal_5_$__cuda_sm3x_div_rn_noftz_f32_slowpath) ;  /* 0x0000000400a87944 */ /* 0x000fea0003c00000 */
[----:B------:R-:W-:-:S07]  /*0230*/  IMAD.MOV.U32 R4, RZ, RZ, R0 ;  /* 0x000000ffff047224 */ /* 0x000fce00078e0000 */
.L_x_120:
[----:B------:R-:W-:Y:S05]  /*0240*/  BSYNC.RECONVERGENT B1 ;  /* 0x0000000000017941 */ /* 0x000fea0003800200 */
.L_x_119:
        /* <DEDUP_REMOVED lines=15> */
[----:B------:R-:W-:Y:S05]  /*0340*/  CALL.REL.NOINC `($__internal_5_$__cuda_sm3x_div_rn_noftz_f32_slowpath) ;  /* 0x0000000400607944 */ /* 0x000fea0003c00000 */
.L_x_122:
[----:B------:R-:W-:Y:S05]  /*0350*/  BSYNC.RECONVERGENT B1 ;  /* 0x0000000000017941 */ /* 0x000fea0003800200 */
.L_x_121:
[----:B------:R-:W0:Y:S01]  /*0360*/  LDC.64 R8, c[0x0][0x390] ;  /* 0x0000e400ff087b82 */ /* 0x000e220000000a00 */
[----:B------:R-:W1:Y:S01]  /*0370*/  F2I.TRUNC.NTZ R4, R4 ;  /* 0x0000000400047305 */ /* 0x000e62000020f100 */
[----:B------:R-:W2:Y:S01]  /*0380*/  LDCU UR6, c[0x0][0x398] ;  /* 0x00007300ff0677ac */ /* 0x000ea20008000800 */
[----:B------:R-:W3:Y:S01]  /*0390*/  LDCU.64 UR8, c[0x0][0x380] ;  /* 0x00007000ff0877ac */ /* 0x000ee20008000a00 */
[----:B0-----:R-:W-:Y:S01]  /*03a0*/  VIADD R3, R8, 0xffffffff ;  /* 0xffffffff08037836 */ /* 0x001fe20000000000 */
[----:B-1----:R-:W-:-:S04]  /*03b0*/  VIADDMNMX.RELU R6, R9, 0xffffffff, R4, PT ;  /* 0xffffffff09067846 */ /* 0x002fc80003801104 */
[----:B------:R-:W-:-:S05]  /*03c0*/  I2FP.F32.S32 R7, R3 ;  /* 0x0000000300077245 */ /* 0x000fca0000201400 */
[----:B------:R-:W-:-:S06]  /*03d0*/  FADD R0, R7, -R0 ;  /* 0x8000000007007221 */ /* 0x000fcc0000000000 */
[----:B------:R-:W0:Y:S02]  /*03e0*/  F2I.TRUNC.NTZ R0, R0 ;  /* 0x0000000000007305 */ /* 0x000e24000020f100 */
[----:B0-----:R-:W-:-:S05]  /*03f0*/  VIMNMX.RELU R3, PT, PT, R0, R3, PT ;  /* 0x0000000300037248 */ /* 0x001fca0003fe1100 */
[----:B------:R-:W-:-:S04]  /*0400*/  IMAD.SHL.U32 R3, R3, 0x4, RZ ;  /* 0x0000000403037824 */ /* 0x000fc800078e00ff */
[----:B--2---:R-:W-:-:S05]  /*0410*/  IMAD R3, R6, UR6, R3 ;  /* 0x0000000606037c24 */ /* 0x004fca000f8e0203 */
[----:B---3--:R-:W-:-:S04]  /*0420*/  IADD3 R10, P0, PT, R3, UR8, RZ ;  /* 0x00000008030a7c10 */ /* 0x008fc8000ff1e0ff */
        /* <DEDUP_REMOVED lines=8> */
.L_x_118:
[----:B------:R-:W0:Y:S02]  /*04b0*/  LDC R3, c[0x0][0x3b0] ;  /* 0x0000ec00ff037b82 */ /* 0x000e240000000800 */
[----:B0-----:R-:W-:-:S04]  /*04c0*/  FMUL R3, R3, 255 ;  /* 0x437f000003037820 */ /* 0x001fc80000400000 */
[----:B------:R-:W-:Y:S01]  /*04d0*/  IMAD.MOV.U32 R7, RZ, RZ, R3 ;  /* 0x000000ffff077224 */ /* 0x000fe200078e0003 */
[----:B------:R-:W-:-:S07]  /*04e0*/  MOV R9, R3 ;  /* 0x0000000300097202 */ /* 0x000fce0000000f00 */
.L_x_123:
[----:B------:R-:W-:Y:S05]  /*04f0*/  BSYNC.RECONVERGENT B0 ;  /* 0x0000000000007941 */ /* 0x000fea0003800200 */
.L_x_117:
        /* <DEDUP_REMOVED lines=15> */
[----:B------:R-:W-:Y:S05]  /*05f0*/  CALL.REL.NOINC `($__internal_5_$__cuda_sm3x_div_rn_noftz_f32_slowpath) ;  /* 0x0000000000b47944 */ /* 0x000fea0003c00000 */
[----:B------:R-:W-:-:S07]  /*0600*/  MOV R11, R0 ;  /* 0x00000000000b7202 */ /* 0x000fce0000000f00 */
.L_x_125:
[----:B------:R-:W-:Y:S05]  /*0610*/  BSYNC.RECONVERGENT B0 ;  /* 0x0000000000007941 */ /* 0x000fea0003800200 */
.L_x_124:
[----:B------:R-:W0:Y:S01]  /*0620*/  LDC.64 R2, c[0x0][0x388] ;  /* 0x0000e200ff027b82 */ /* 0x000e220000000a00 */
[----:B------:R-:W-:Y:S01]  /*0630*/  IMAD.MOV.U32 R0, RZ, RZ, 0x3b808081 ;  /* 0x3b808081ff007424 */ /* 0x000fe200078e00ff */
        /* <DEDUP_REMOVED lines=11> */
[----:B------:R-:W-:Y:S01]  /*06f0*/  MOV R0, R9 ;  /* 0x0000000900007202 */ /* 0x000fe20000000f00 */
[----:B------:R-:W-:Y:S01]  /*0700*/  IMAD.MOV.U32 R3, RZ, RZ, 0x437f0000 ;  /* 0x437f0000ff037424 */ /* 0x000fe200078e00ff */
[----:B------:R-:W-:-:S07]  /*0710*/  MOV R6, 0x730 ;  /* 0x0000073000067802 */ /* 0x000fce0000000f00 */
[----:B------:R-:W-:Y:S05]  /*0720*/  CALL.REL.NOINC `($__internal_5_$__cuda_sm3x_div_rn_noftz_f32_slowpath) ;  /* 0x0000000000687944 */ /* 0x000fea0003c00000 */
[----:B------:R-:W-:-:S07]  /*0730*/  IMAD.MOV.U32 R3, RZ, RZ, R0 ;  /* 0x000000ffff037224 */ /* 0x000fce00078e0000 */
.L_x_127:
[----:B------:R-:W-:Y:S05]  /*0740*/  BSYNC.RECONVERGENT B0 ;  /* 0x0000000000007941 */ /* 0x000fea0003800200 */
.L_x_126:
[----:B------:R-:W0:Y:S01]  /*0750*/  LDC R9, c[0x0][0x39c] ;  /* 0x0000e700ff097b82 */ /* 0x000e220000000800 */
[----:B------:R-:W0:Y:S01]  /*0760*/  LDCU UR6, c[0x0][0x3a0] ;  /* 0x00007400ff0677ac */ /* 0x000e220008000800 */
[----:B------:R-:W-:Y:S02]  /*0770*/  HFMA2 R0, -RZ, RZ, 0.9375, -7.688999176025390625e-06 ;  /* 0x3b808081ff007431 */ /* 0x000fe400000001ff */
[----:B------:R-:W-:Y:S01]  /*0780*/  IMAD.MOV.U32 R11, RZ, RZ, 0x437f0000 ;  /* 0x437f0000ff0b7424 */ /* 0x000fe200078e00ff */
[----:B------:R-:W1:Y:S01]  /*0790*/  FCHK P0, R7, 255 ;  /* 0x437f000007007902 */ /* 0x000e620000000000 */
[----:B------:R-:W-:Y:S02]  /*07a0*/  BSSY.RECONVERGENT B0, `(.L_x_128) ;  /* 0x000000f000007945 */ /* 0x000fe40003800200 */
[----:B------:R-:W-:-:S04]  /*07b0*/  FFMA R11, R0, -R11, 1 ;  /* 0x3f800000000b7423 */ /* 0x000fc8000000080b */
[----:B------:R-:W-:-:S04]  /*07c0*/  FFMA R0, R11, R0, 0.0039215688593685626984 ;  /* 0x3b8080810b007423 */ /* 0x000fc80000000000 */
[----:B------:R-:W-:Y:S01]  /*07d0*/  FFMA R2, R0, R7, RZ ;  /* 0x0000000700027223 */ /* 0x000fe200000000ff */
[----:B0-----:R-:W-:-:S03]  /*07e0*/  IMAD R9, R9, UR6, RZ ;  /* 0x0000000609097c24 */ /* 0x001fc6000f8e02ff */
[----:B------:R-:W-:Y:S01]  /*07f0*/  FFMA R11, R2, -255, R7 ;  /* 0xc37f0000020b7823 */ /* 0x000fe20000000007 */
[----:B------:R-:W-:-:S04]  /*0800*/  IMAD.WIDE R4, R9, 0x4, R4 ;  /* 0x0000000409047825 */ /* 0x000fc800078e0204 */
[----:B------:R-:W-:Y:S01]  /*0810*/  FFMA R11, R0, R11, R2 ;  /* 0x0000000b000b7223 */ /* 0x000fe20000000002 */
[----:B------:R0:W-:Y:S01]  /*0820*/  STG.E desc[UR4][R4.64], R3 ;  /* 0x0000000304007986 */ /* 0x0001e2000c101904 */
[----:B-1----:R-:W-:Y:S05]  /*0830*/  @!P0 BRA `(.L_x_129) ;  /* 0x0000000000148947 */ /* 0x002fea0003800000 */
[----:B------:R-:W-:Y:S01]  /*0840*/  IMAD.MOV.U32 R0, RZ, RZ, R7 ;  /* 0x000000ffff007224 */ /* 0x000fe200078e0007 */
[----:B0-----:R-:W-:Y:S02]  /*0850*/  MOV R3, 0x437f0000 ;  /* 0x437f000000037802 */ /* 0x001fe40000000f00 */
[----:B------:R-:W-:-:S07]  /*0860*/  MOV R6, 0x880 ;  /* 0x0000088000067802 */ /* 0x000fce0000000f00 */
[----:B------:R-:W-:Y:S05]  /*0870*/  CALL.REL.NOINC `($__internal_5_$__cuda_sm3x_div_rn_noftz_f32_slowpath) ;  /* 0x0000000000147944 */ /* 0x000fea0003c00000 */
[----:B------:R-:W-:-:S07]  /*0880*/  IMAD.MOV.U32 R11, RZ, RZ, R0 ;  /* 0x000000ffff0b7224 */ /* 0x000fce00078e0000 */
.L_x_129:
[----:B------:R-:W-:Y:S05]  /*0890*/  BSYNC.RECONVERGENT B0 ;  /* 0x0000000000007941 */ /* 0x000fea0003800200 */
.L_x_128:
[----:B0-----:R-:W-:-:S05]  /*08a0*/  IMAD.WIDE R4, R9, 0x4, R4 ;  /* 0x0000000409047825 */ /* 0x001fca00078e0204 */
[----:B------:R-:W-:Y:S01]  /*08b0*/  STG.E desc[UR4][R4.64], R11 ;  /* 0x0000000b04007986 */ /* 0x000fe2000c101904 */
[----:B------:R-:W-:Y:S05]  /*08c0*/  EXIT ;  /* 0x000000000000794d */ /* 0x000fea0003800000 */
        .weak           $__internal_5_$__cuda_sm3x_div_rn_noftz_f32_slowpath
        .type           $__internal_5_$__cuda_sm3x_div_rn_noftz_f32_slowpath,@function
        .size           $__internal_5_$__cuda_sm3x_div_rn_noftz_f32_slowpath,(.L_x_197 - $__internal_5_$__cuda_sm3x_div_rn_noftz_f32_slowpath)
$__internal_5_$__cuda_sm3x_div_rn_noftz_f32_slowpath:
        /* <DEDUP_REMOVED lines=34> */
.L_x_131:
[----:B------:R-:W-:Y:S01]  /*0af0*/  LEA R12, R8, 0xc0800000, 0x17 ;  /* 0xc0800000080c7811 */ /* 0x000fe200078eb8ff */
[----:B------:R-:W-:Y:S01]  /*0b00*/  BSSY.RECONVERGENT B3, `(.L_x_136) ;  /* 0x0000036000037945 */ /* 0x000fe20003800200 */
[----:B------:R-:W-:-:S03]  /*0b10*/  IADD3 R11, PT, PT, R11, -0x7f, RZ ;  /* 0xffffff810b0b7810 */ /* 0x000fc60007ffe0ff */
[----:B------:R-:W-:Y:S02]  /*0b20*/  IMAD.IADD R13, R3, 0x1, -R12 ;  /* 0x00000001030d7824 */ /* 0x000fe400078e0a0c */
[C---:B------:R-:W-:Y:S01]  /*0b30*/  IMAD R0, R11.reuse, -0x800000, R0 ;  /* 0xff8000000b007824 */ /* 0x040fe200078e0200 */
[----:B------:R-:W-:Y:S01]  /*0b40*/  IADD3 R11, PT, PT, R11, 0x7f, -R8 ;  /* 0x0000007f0b0b7810 */ /* 0x000fe20007ffe808 */
[----:B------:R-:W0:Y:S01]  /*0b50*/  MUFU.RCP R3, R13 ;  /* 0x0000000d00037308 */ /* 0x000e220000001000 */
[----:B------:R-:W-:-:S03]  /*0b60*/  FADD.FTZ R15, -R13, -RZ ;  /* 0x800000ff0d0f7221 */ /* 0x000fc60000010100 */
        /* <DEDUP_REMOVED lines=28> */
[----:B------:R-:W-:Y:S01]  /*0d30*/  IMAD.MOV R12, RZ, RZ, -R13 ;  /* 0x000000ffff0c7224 */ /* 0x000fe200078e0a0d */
[----:B------:R-:W-:-:S03]  /*0d40*/  LOP3.LUT R10, R10, 0x800000, RZ, 0xfc, !PT ;  /* 0x008000000a0a7812 */ /* 0x000fc600078efcff */
        /* <DEDUP_REMOVED lines=13> */
.L_x_138:
[----:B------:R-:W-:-:S04]  /*0e20*/  LOP3.LUT R0, R0, 0x80000000, RZ, 0xc0, !PT ;  /* 0x8000000000007812 */ /* 0x000fc800078ec0ff */
[----:B------:R-:W-:Y:S01]  /*0e30*/  LOP3.LUT R0, R0, 0x7f800000, RZ, 0xfc, !PT ;  /* 0x7f80000000007812 */ /* 0x000fe200078efcff */
[----:B------:R-:W-:Y:S06]  /*0e40*/  BRA `(.L_x_139) ;  /* 0x0000000000047947 */ /* 0x000fec0003800000 */
.L_x_137:
[----:B------:R-:W-:-:S07]  /*0e50*/  IMAD R0, R11, 0x800000, R0 ;  /* 0x008000000b007824 */ /* 0x000fce00078e0200 */
.L_x_139:
[----:B------:R-:W-:Y:S05]  /*0e60*/  BSYNC.RECONVERGENT B3 ;  /* 0x0000000000037941 */ /* 0x000fea0003800200 */
.L_x_136:
[----:B------:R-:W-:Y:S05]  /*0e70*/  BRA `(.L_x_140) ;  /* 0x0000000000207947 */ /* 0x000fea0003800000 */
.L_x_135:
[----:B------:R-:W-:-:S04]  /*0e80*/  LOP3.LUT R0, R3, 0x80000000, R0, 0x48, !PT ;  /* 0x8000000003007812 */ /* 0x000fc800078e4800 */
[----:B------:R-:W-:Y:S01]  /*0e90*/  LOP3.LUT R0, R0, 0x7f800000, RZ, 0xfc, !PT ;  /* 0x7f80000000007812 */ /* 0x000fe200078efcff */
[----:B------:R-:W-:Y:S06]  /*0ea0*/  BRA `(.L_x_140) ;  /* 0x0000000000147947 */ /* 0x000fec0003800000 */
.L_x_134:
[----:B------:R-:W-:Y:S01]  /*0eb0*/  LOP3.LUT R0, R3, 0x80000000, R0, 0x48, !PT ;  /* 0x8000000003007812 */ /* 0x000fe200078e4800 */
[----:B------:R-:W-:Y:S06]  /*0ec0*/  BRA `(.L_x_140) ;  /* 0x00000000000c7947 */ /* 0x000fec0003800000 */
.L_x_133:
[----:B------:R-:W0:Y:S01]  /*0ed0*/  MUFU.RSQ R0, -QNAN ;  /* 0xffc0000000007908 */ /* 0x000e220000001400 */
[----:B------:R-:W-:Y:S05]  /*0ee0*/  BRA `(.L_x_140) ;  /* 0x0000000000047947 */ /* 0x000fea0003800000 */
.L_x_132:
[----:B------:R-:W-:-:S07]  /*0ef0*/  FADD.FTZ R0, R0, R3 ;  /* 0x0000000300007221 */ /* 0x000fce0000010000 */
.L_x_140:
[----:B------:R-:W-:Y:S05]  /*0f00*/  BSYNC.RECONVERGENT B2 ;  /* 0x0000000000027941 */ /* 0x000fea0003800200 */
.L_x_130:
[----:B------:R-:W-:Y:S02]  /*0f10*/  HFMA2 R11, -RZ, RZ, 0, 0 ;  /* 0x00000000ff0b7431 */ /* 0x000fe400000001ff */
[----:B------:R-:W-:-:S04]  /*0f20*/  IMAD.MOV.U32 R10, RZ, RZ, R6 ;  /* 0x000000ffff0a7224 */ /* 0x000fc800078e0006 */
[----:B0-----:R-:W-:Y:S05]  /*0f30*/  RET.REL.NODEC R10 `(_ZN7mmoment35preprocessBGRxToRGBFloatRotate90CCWEPKhPfiiiiifiif) ;  /* 0xfffffff00a307950 */ /* 0x001fea0003c3ffff */
.L_x_141:
        /* <DEDUP_REMOVED lines=12> */
.L_x_197:


//--------------------- .text._ZN7mmoment26preprocessBGRxToRGBFloatNNEPKhPfiiiiiffiif --------------------------
	.section	.text._ZN7mmoment26preprocessBGRxToRGBFloatNNEPKhPfiiiiiffiif,"ax",@progbits
	.align	128
        .global         _ZN7mmoment26preprocessBGRxToRGBFloatNNEPKhPfiiiiiffiif
        .type           _ZN7mmoment26preprocessBGRxToRGBFloatNNEPKhPfiiiiiffiif,@function
        .size           _ZN7mmoment26preprocessBGRxToRGBFloatNNEPKhPfiiiiiffiif,(.L_x_198 - _ZN7mmoment26preprocessBGRxToRGBFloatNNEPKhPfiiiiiffiif)
        .other          _ZN7mmoment26preprocessBGRxToRGBFloatNNEPKhPfiiiiiffiif,@"STO_CUDA_ENTRY STV_DEFAULT"
_ZN7mmoment26preprocessBGRxToRGBFloatNNEPKhPfiiiiiffiif:
.text._ZN7mmoment26preprocessBGRxToRGBFloatNNEPKhPfiiiiiffiif:
        /* <DEDUP_REMOVED lines=15> */
[----:B------:R-:W-:Y:S01]  /*00f0*/  BSSY.RECONVERGENT B0, `(.L_x_142) ;  /* 0x000003d000007945 */ /* 0x000fe20003800200 */
[----:B------:R-:W1:Y:S01]  /*0100*/  LDCU UR7, c[0x0][0x3ac] ;  /* 0x00007580ff0777ac */ /* 0x000e620008000800 */
[----:B------:R-:W2:Y:S01]  /*0110*/  LDCU.64 UR4, c[0x0][0x358] ;  /* 0x00006b00ff0477ac */ /* 0x000ea20008000a00 */
[----:B0-----:R-:W-:-:S04]  /*0120*/  ISETP.GE.AND P0, PT, R2, UR6, PT ;  /* 0x0000000602007c0c */ /* 0x001fc8000bf06270 */
[----:B-1----:R-:W-:-:S13]  /*0130*/  ISETP.GE.OR P0, PT, R5, UR7, P0 ;  /* 0x0000000705007c0c */ /* 0x002fda0008706670 */
[----:B--2---:R-:W-:Y:S05]  /*0140*/  @P0 BRA `(.L_x_143) ;  /* 0x0000000000cc0947 */ /* 0x004fea0003800000 */
        /* <DEDUP_REMOVED lines=14> */
[----:B------:R-:W-:Y:S05]  /*0230*/  CALL.REL.NOINC `($__internal_6_$__cuda_sm3x_div_rn_noftz_f32_slowpath) ;  /* 0x0000000400947944 */ /* 0x000fea0003c00000 */
[----:B------:R-:W-:-:S07]  /*0240*/  IMAD.MOV.U32 R7, RZ, RZ, R3 ;  /* 0x000000ffff077224 */ /* 0x000fce00078e0003 */
.L_x_145:
[----:B------:R-:W-:Y:S05]  /*0250*/  BSYNC.RECONVERGENT B1 ;  /* 0x0000000000017941 */ /* 0x000fea0003800200 */
.L_x_144:
[----:B------:R-:W0:Y:S01]  /*0260*/  LDC R9, c[0x0][0x3a8] ;  /* 0x0000ea00ff097b82 */ /* 0x000e220000000800 */
[----:B------:R-:W-:Y:S01]  /*0270*/  I2FP.F32.U32 R0, R2 ;  /* 0x0000000200007245 */ /* 0x000fe20000201000 */
[----:B------:R-:W-:Y:S01]  /*0280*/  F2I.TRUNC.NTZ R7, R7 ;  /* 0x0000000700077305 */ /* 0x000fe2000020f100 */
[----:B------:R-:W-:Y:S07]  /*0290*/  BSSY.RECONVERGENT B1, `(.L_x_146) ;  /* 0x000000d000017945 */ /* 0x000fee0003800200 */
        /* <DEDUP_REMOVED lines=12> */
.L_x_147:
[----:B------:R-:W-:Y:S05]  /*0360*/  BSYNC.RECONVERGENT B1 ;  /* 0x0000000000017941 */ /* 0x000fea0003800200 */
.L_x_146:
[----:B------:R-:W0:Y:S01]  /*0370*/  LDC.64 R8, c[0x0][0x390] ;  /* 0x0000e400ff087b82 */ /* 0x000e220000000a00 */
[----:B------:R-:W1:Y:S01]  /*0380*/  F2I.TRUNC.NTZ R0, R3 ;  /* 0x0000000300007305 */ /* 0x000e62000020f100 */
[----:B------:R-:W2:Y:S01]  /*0390*/  LDCU UR6, c[0x0][0x398] ;  /* 0x00007300ff0677ac */ /* 0x000ea20008000800 */
[----:B------:R-:W3:Y:S01]  /*03a0*/  LDCU.64 UR8, c[0x0][0x380] ;  /* 0x00007000ff0877ac */ /* 0x000ee20008000a00 */
[----:B0-----:R-:W-:Y:S02]  /*03b0*/  VIADDMNMX R7, R8, 0xffffffff, R7, PT ;  /* 0xffffffff08077846 */ /* 0x001fe40003800107 */
[----:B-1----:R-:W-:Y:S02]  /*03c0*/  VIADDMNMX R0, R9, 0xffffffff, R0, PT ;  /* 0xffffffff09007846 */ /* 0x002fe40003800100 */
[----:B------:R-:W-:-:S05]  /*03d0*/  SHF.L.U32 R7, R7, 0x2, RZ ;  /* 0x0000000207077819 */ /* 0x000fca00000006ff */
        /* <DEDUP_REMOVED lines=10> */
.L_x_143:
[----:B------:R-:W0:Y:S02]  /*0480*/  LDC R3, c[0x0][0x3b4] ;  /* 0x0000ed00ff037b82 */ /* 0x000e240000000800 */
[----:B0-----:R-:W-:-:S04]  /*0490*/  FMUL R3, R3, 255 ;  /* 0x437f000003037820 */ /* 0x001fc80000400000 */
[--C-:B------:R-:W-:Y:S02]  /*04a0*/  IMAD.MOV.U32 R9, RZ, RZ, R3.reuse ;  /* 0x000000ffff097224 */ /* 0x100fe400078e0003 */
[----:B------:R-:W-:-:S07]  /*04b0*/  IMAD.MOV.U32 R7, RZ, RZ, R3 ;  /* 0x000000ffff077224 */ /* 0x000fce00078e0003 */
.L_x_148:
[----:B------:R-:W-:Y:S05]  /*04c0*/  BSYNC.RECONVERGENT B0 ;  /* 0x0000000000007941 */ /* 0x000fea0003800200 */
.L_x_142:
[----:B------:R-:W-:Y:S01]  /*04d0*/  HFMA2 R11, -RZ, RZ, 0.9375, -7.688999176025390625e-06 ;  /* 0x3b808081ff0b7431 */ /* 0x000fe200000001ff */
        /* <DEDUP_REMOVED lines=12> */
[----:B------:R-:W-:Y:S02]  /*05a0*/  MOV R3, 0x437f0000 ;  /* 0x437f000000037802 */ /* 0x000fe40000000f00 */
[----:B------:R-:W-:-:S07]  /*05b0*/  MOV R6, 0x5d0 ;  /* 0x000005d000067802 */ /* 0x000fce0000000f00 */
[----:B------:R-:W-:Y:S05]  /*05c0*/  CALL.REL.NOINC `($__internal_6_$__cuda_sm3x_div_rn_noftz_f32_slowpath) ;  /* 0x0000000000b07944 */ /* 0x000fea0003c00000 */
[----:B------:R-:W-:-:S07]  /*05d0*/  IMAD.MOV.U32 R11, RZ, RZ, R3 ;  /* 0x000000ffff0b7224 */ /* 0x000fce00078e0003 */
.L_x_150:
[----:B------:R-:W-:Y:S05]  /*05e0*/  BSYNC.RECONVERGENT B0 ;  /* 0x0000000000007941 */ /* 0x000fea0003800200 */
.L_x_149:
[----:B------:R-:W0:Y:S01]  /*05f0*/  LDC.64 R2, c[0x0][0x388] ;  /* 0x0000e200ff027b82 */ /* 0x000e220000000a00 */
[----:B------:R-:W-:Y:S01]  /*0600*/  IMAD.MOV.U32 R0, RZ, RZ, 0x3b808081 ;  /* 0x3b808081ff007424 */ /* 0x000fe200078e00ff */
[----:B------:R-:W1:Y:S01]  /*0610*/  FCHK P0, R9, 255 ;  /* 0x437f000009007902 */ /* 0x000e620000000000 */
[----:B------:R-:W-:Y:S01]  /*0620*/  BSSY.RECONVERGENT B0, `(.L_x_151) ;  /* 0x000000e000007945 */ /* 0x000fe20003800200 */
[----:B0-----:R-:W-:Y:S01]  /*0630*/  IMAD.WIDE R4, R5, 0x4, R2 ;  /* 0x0000000405047825 */ /* 0x001fe200078e0202 */
[----:B------:R-:W-:-:S04]  /*0640*/  MOV R3, 0x437f0000 ;  /* 0x437f000000037802 */ /* 0x000fc80000000f00 */
[----:B------:R0:W-:Y:S01]  /*0650*/  STG.E desc[UR4][R4.64], R11 ;  /* 0x0000000b04007986 */ /* 0x0001e2000c101904 */
        /* <DEDUP_REMOVED lines=9> */
[----:B------:R-:W-:Y:S05]  /*06f0*/  CALL.REL.NOINC `($__internal_6_$__cuda_sm3x_div_rn_noftz_f32_slowpath) ;  /* 0x0000000000647944 */ /* 0x000fea0003c00000 */
.L_x_152:
[----:B------:R-:W-:Y:S05]  /*0700*/  BSYNC.RECONVERGENT B0 ;  /* 0x0000000000007941 */ /* 0x000fea0003800200 */
.L_x_151:
        /* <DEDUP_REMOVED lines=18> */
[----:B------:R-:W-:Y:S05]  /*0830*/  CALL.REL.NOINC `($__internal_6_$__cuda_sm3x_div_rn_noftz_f32_slowpath) ;  /* 0x0000000000147944 */ /* 0x000fea0003c00000 */
[----:B------:R-:W-:-:S07]  /*0840*/  IMAD.MOV.U32 R11, RZ, RZ, R3 ;  /* 0x000000ffff0b7224 */ /* 0x000fce00078e0003 */
.L_x_154:
[----:B------:R-:W-:Y:S05]  /*0850*/  BSYNC.RECONVERGENT B0 ;  /* 0x0000000000007941 */ /* 0x000fea0003800200 */
.L_x_153:
[----:B0-----:R-:W-:-:S05]  /*0860*/  IMAD.WIDE R4, R9, 0x4, R4 ;  /* 0x0000000409047825 */ /* 0x001fca00078e0204 */
[----:B------:R-:W-:Y:S01]  /*0870*/  STG.E desc[UR4][R4.64], R11 ;  /* 0x0000000b04007986 */ /* 0x000fe2000c101904 */
[----:B------:R-:W-:Y:S05]  /*0880*/  EXIT ;  /* 0x000000000000794d */ /* 0x000fea0003800000 */
        .weak           $__internal_6_$__cuda_sm3x_div_rn_noftz_f32_slowpath
        .type           $__internal_6_$__cuda_sm3x_div_rn_noftz_f32_slowpath,@function
        .size           $__internal_6_$__cuda_sm3x_div_rn_noftz_f32_slowpath,(.L_x_198 - $__internal_6_$__cuda_sm3x_div_rn_noftz_f32_slowpath)
$__internal_6_$__cuda_sm3x_div_rn_noftz_f32_slowpath:
        /* <DEDUP_REMOVED lines=34> */
.L_x_156:
        /* <DEDUP_REMOVED lines=51> */
.L_x_163:
[----:B------:R-:W-:-:S04]  /*0de0*/  LOP3.LUT R0, R0, 0x80000000, RZ, 0xc0, !PT ;  /* 0x8000000000007812 */ /* 0x000fc800078ec0ff */
[----:B------:R-:W-:Y:S01]  /*0df0*/  LOP3.LUT R0, R0, 0x7f800000, RZ, 0xfc, !PT ;  /* 0x7f80000000007812 */ /* 0x000fe200078efcff */
[----:B------:R-:W-:Y:S06]  /*0e00*/  BRA `(.L_x_164) ;  /* 0x0000000000047947 */ /* 0x000fec0003800000 */
.L_x_162:
[----:B------:R-:W-:-:S07]  /*0e10*/  IMAD R0, R11, 0x800000, R0 ;  /* 0x008000000b007824 */ /* 0x000fce00078e0200 */
.L_x_164:
[----:B------:R-:W-:Y:S05]  /*0e20*/  BSYNC.RECONVERGENT B3 ;  /* 0x0000000000037941 */ /* 0x000fea0003800200 */
.L_x_161:
[----:B------:R-:W-:Y:S05]  /*0e30*/  BRA `(.L_x_165) ;  /* 0x0000000000207947 */ /* 0x000fea0003800000 */
.L_x_160:
[----:B------:R-:W-:-:S04]  /*0e40*/  LOP3.LUT R0, R3, 0x80000000, R0, 0x48, !PT ;  /* 0x8000000003007812 */ /* 0x000fc800078e4800 */
[----:B------:R-:W-:Y:S01]  /*0e50*/  LOP3.LUT R0, R0, 0x7f800000, RZ, 0xfc, !PT ;  /* 0x7f80000000007812 */ /* 0x000fe200078efcff */
[----:B------:R-:W-:Y:S06]  /*0e60*/  BRA `(.L_x_165) ;  /* 0x0000000000147947 */ /* 0x000fec0003800000 */
.L_x_159:
[----:B------:R-:W-:Y:S01]  /*0e70*/  LOP3.LUT R0, R3, 0x80000000, R0, 0x48, !PT ;  /* 0x8000000003007812 */ /* 0x000fe200078e4800 */
[----:B------:R-:W-:Y:S06]  /*0e80*/  BRA `(.L_x_165) ;  /* 0x00000000000c7947 */ /* 0x000fec0003800000 */
.L_x_158:
[----:B------:R-:W0:Y:S01]  /*0e90*/  MUFU.RSQ R0, -QNAN ;  /* 0xffc0000000007908 */ /* 0x000e220000001400 */
[----:B------:R-:W-:Y:S05]  /*0ea0*/  BRA `(.L_x_165) ;  /* 0x0000000000047947 */ /* 0x000fea0003800000 */
.L_x_157:
[----:B------:R-:W-:-:S07]  /*0eb0*/  FADD.FTZ R0, R0, R3 ;  /* 0x0000000300007221 */ /* 0x000fce0000010000 */
.L_x_165:
[----:B------:R-:W-:Y:S05]  /*0ec0*/  BSYNC.RECONVERGENT B2 ;  /* 0x0000000000027941 */ /* 0x000fea0003800200 */
.L_x_155:
[----:B------:R-:W-:Y:S01]  /*0ed0*/  MOV R10, R6 ;  /* 0x00000006000a7202 */ /* 0x000fe20000000f00 */
[----:B------:R-:W-:Y:S02]  /*0ee0*/  IMAD.MOV.U32 R11, RZ, RZ, 0x0 ;  /* 0x00000000ff0b7424 */ /* 0x000fe400078e00ff */
[----:B0-----:R-:W-:Y:S02]  /*0ef0*/  IMAD.MOV.U32 R3, RZ, RZ, R0 ;  /* 0x000000ffff037224 */ /* 0x001fe400078e0000 */
[----:B------:R-:W-:Y:S05]  /*0f00*/  RET.REL.NODEC R10 `(_ZN7mmoment26preprocessBGRxToRGBFloatNNEPKhPfiiiiiffiif) ;  /* 0xfffffff00a3c7950 */ /* 0x000fea0003c3ffff */
.L_x_166:
        /* <DEDUP_REMOVED lines=15> */
.L_x_198:


//--------------------- .text._ZN7mmoment24preprocessBGRxToRGBFloatEPKhPfiiiiiffiif --------------------------
	.section	.text._ZN7mmoment24preprocessBGRxToRGBFloatEPKhPfiiiiiffiif,"ax",@progbits
	.align	128
        .global         _ZN7mmoment24preprocessBGRxToRGBFloatEPKhPfiiiiiffiif
        .type           _ZN7mmoment24preprocessBGRxToRGBFloatEPKhPfiiiiiffiif,@function
        .size           _ZN7mmoment24preprocessBGRxToRGBFloatEPKhPfiiiiiffiif,(.L_x_199 - _ZN7mmoment24preprocessBGRxToRGBFloatEPKhPfiiiiiffiif)
        .other          _ZN7mmoment24preprocessBGRxToRGBFloatEPKhPfiiiiiffiif,@"STO_CUDA_ENTRY STV_DEFAULT"
_ZN7mmoment24preprocessBGRxToRGBFloatEPKhPfiiiiiffiif:
.text._ZN7mmoment24preprocessBGRxToRGBFloatEPKhPfiiiiiffiif:
        /* <DEDUP_REMOVED lines=35> */
[----:B------:R-:W-:Y:S05]  /*0230*/  CALL.REL.NOINC `($__internal_7_$__cuda_sm3x_div_rn_noftz_f32_slowpath) ;  /* 0x0000000800947944 */ /* 0x000fea0003c00000 */
[----:B------:R-:W-:-:S07]  /*0240*/  IMAD.MOV.U32 R4, RZ, RZ, R0 ;  /* 0x000000ffff047224 */ /* 0x000fce00078e0000 */
.L_x_170:
[----:B------:R-:W-:Y:S05]  /*0250*/  BSYNC.RECONVERGENT B1 ;  /* 0x0000000000017941 */ /* 0x000fea0003800200 */
.L_x_169:
        /* <DEDUP_REMOVED lines=12> */
[----:B------:R-:W-:Y:S02]  /*0320*/  MOV R8, 0x350 ;  /* 0x0000035000087802 */ /* 0x000fe40000000f00 */
[----:B0-----:R-:W-:-:S07]  /*0330*/  MOV R3, UR6 ;  /* 0x0000000600037c02 */ /* 0x001fce0008000f00 */
[----:B------:R-:W-:Y:S05]  /*0340*/  CALL.REL.NOINC `($__internal_7_$__cuda_sm3x_div_rn_noftz_f32_slowpath) ;  /* 0x0000000800507944 */ /* 0x000fea0003c00000 */
[----:B------:R-:W-:-:S07]  /*0350*/  IMAD.MOV.U32 R5, RZ, RZ, R0 ;  /* 0x000000ffff057224 */ /* 0x000fce00078e0000 */
.L_x_172:
[----:B------:R-:W-:Y:S05]  /*0360*/  BSYNC.RECONVERGENT B1 ;  /* 0x0000000000017941 */ /* 0x000fea0003800200 */
.L_x_171:
[----:B------:R-:W0:Y:S01]  /*0370*/  LDC.64 R2, c[0x0][0x390] ;  /* 0x0000e400ff027b82 */ /* 0x000e220000000a00 */
[----:B------:R-:W1:Y:S01]  /*0380*/  LDCU UR6, c[0x0][0x398] ;  /* 0x00007300ff0677ac */ /* 0x000e620008000800 */
[----:B------:R-:W2:Y:S01]  /*0390*/  LDCU.64 UR8, c[0x0][0x380] ;  /* 0x00007000ff0877ac */ /* 0x000ea20008000a00 */
[----:B0-----:R-:W-:Y:S02]  /*03a0*/  I2FP.F32.S32 R0, R3 ;  /* 0x0000000300007245 */ /* 0x001fe40000201400 */
[----:B------:R-:W-:-:S03]  /*03b0*/  IADD3 R3, PT, PT, R3, -0x1, RZ ;  /* 0xffffffff03037810 */ /* 0x000fc60007ffe0ff */
[----:B------:R-:W-:Y:S01]  /*03c0*/  FADD R8, R0, -1 ;  /* 0xbf80000000087421 */ /* 0x000fe20000000000 */
[----:B------:R-:W-:Y:S01]  /*03d0*/  I2FP.F32.S32 R0, R2 ;  /* 0x0000000200007245 */ /* 0x000fe20000201400 */
[----:B------:R-:W-:-:S03]  /*03e0*/  VIADD R2, R2, 0xffffffff ;  /* 0xffffffff02027836 */ /* 0x000fc60000000000 */
[----:B------:R-:W-:Y:S01]  /*03f0*/  FMNMX R8, R8, R5, PT ;  /* 0x0000000508087209 */ /* 0x000fe20003800000 */
[----:B------:R-:W-:-:S03]  /*0400*/  FADD R5, R0, -1 ;  /* 0xbf80000000057421 */ /* 0x000fc60000000000 */
[----:B------:R-:W-:Y:S02]  /*0410*/  FMNMX R0, RZ, R8, !PT ;  /* 0x00000008ff007209 */ /* 0x000fe40007800000 */
[----:B------:R-:W-:Y:S02]  /*0420*/  FMNMX R4, R5, R4, PT ;  /* 0x0000000405047209 */ /* 0x000fe40003800000 */
[----:B------:R-:W1:Y:S02]  /*0430*/  F2I.FLOOR.NTZ R10, R0 ;  /* 0x00000000000a7305 */ /* 0x000e640000207100 */
[----:B------:R-:W-:-:S06]  /*0440*/  FMNMX R12, RZ, R4, !PT ;  /* 0x00000004ff0c7209 */ /* 0x000fcc0007800000 */
[----:B------:R-:W0:Y:S01]  /*0450*/  F2I.FLOOR.NTZ R11, R12 ;  /* 0x0000000c000b7305 */ /* 0x000e220000207100 */
[C---:B-1----:R-:W-:Y:S01]  /*0460*/  IMAD R5, R10.reuse, UR6, RZ ;  /* 0x000000060a057c24 */ /* 0x042fe2000f8e02ff */
[----:B------:R-:W-:Y:S02]  /*0470*/  VIADDMNMX R3, R10, 0x1, R3, PT ;  /* 0x000000010a037846 */ /* 0x000fe40003800103 */
[C---:B0-----:R-:W-:Y:S01]  /*0480*/  VIADDMNMX R2, R11.reuse, 0x1, R2, PT ;  /* 0x000000010b027846 */ /* 0x041fe20003800102 */
[----:B------:R-:W-:-:S03]  /*0490*/  IMAD.SHL.U32 R4, R11, 0x4, RZ ;  /* 0x000000040b047824 */ /* 0x000fc600078e00ff */
[C---:B------:R-:W-:Y:S01]  /*04a0*/  SHF.L.U32 R14, R2.reuse, 0x2, RZ ;  /* 0x00000002020e7819 */ /* 0x040fe200000006ff */
[----:B------:R-:W-:Y:S02]  /*04b0*/  IMAD R5, R2, 0x4, R5 ;  /* 0x0000000402057824 */ /* 0x000fe400078e0205 */
[--C-:B------:R-:W-:Y:S02]  /*04c0*/  IMAD R2, R10, UR6, R4.reuse ;  /* 0x000000060a027c24 */ /* 0x100fe4000f8e0204 */
[----:B------:R-:W-:Y:S01]  /*04d0*/  IMAD R13, R3, UR6, R4 ;  /* 0x00000006030d7c24 */ /* 0x000fe2000f8e0204 */
[----:B--2---:R-:W-:Y:S01]  /*04e0*/  IADD3 R8, P1, PT, R5, UR8, RZ ;  /* 0x0000000805087c10 */ /* 0x004fe2000ff3e0ff */
[----:B------:R-:W-:Y:S01]  /*04f0*/  IMAD R3, R3, UR6, R14 ;  /* 0x0000000603037c24 */ /* 0x000fe2000f8e020e */
[----:B------:R-:W-:Y:S02]  /*0500*/  IADD3 R16, P0, PT, R2, UR8, RZ ;  /* 0x0000000802107c10 */ /* 0x000fe4000ff1e0ff */
[----:B------:R-:W-:-:S02]  /*0510*/  LEA.HI.X.SX32 R9, R5, UR9, 0x1, P1 ;  /* 0x0000000905097c11 */ /* 0x000fc400088f0eff */
[----:B------:R-:W-:Y:S02]  /*0520*/  LEA.HI.X.SX32 R17, R2, UR9, 0x1, P0 ;  /* 0x0000000902117c11 */ /* 0x000fe400080f0eff */
[----:B------:R-:W-:Y:S01]  /*0530*/  IADD3 R2, P0, PT, R3, UR8, RZ ;  /* 0x0000000803027c10 */ /* 0x000fe2000ff1e0ff */
[----:B------:R-:W2:Y:S01]  /*0540*/  LDG.E.U8.CONSTANT R24, desc[UR4][R8.64] ;  /* 0x0000000408187981 */ /* 0x000ea2000c1e9100 */
[----:B------:R-:W-:Y:S02]  /*0550*/  IADD3 R4, P1, PT, R13, UR8, RZ ;  /* 0x000000080d047c10 */ /* 0x000fe4000ff3e0ff */
[----:B------:R-:W-:Y:S01]  /*0560*/  LEA.HI.X.SX32 R3, R3, UR9, 0x1, P0 ;  /* 0x0000000903037c11 */ /* 0x000fe200080f0eff */
[----:B------:R-:W3:Y:S04]  /*0570*/  LDG.E.U8.CONSTANT R14, desc[UR4][R16.64] ;  /* 0x00000004100e7981 */ /* 0x000ee8000c1e9100 */
[----:B------:R-:W4:Y:S01]  /*0580*/  LDG.E.U8.CONSTANT R23, desc[UR4][R8.64+0x1] ;  /* 0x0000010408177981 */ /* 0x000f22000c1e9100 */
[----:B------:R-:W-:-:S03]  /*0590*/  LEA.HI.X.SX32 R5, R13, UR9, 0x1, P1 ;  /* 0x000000090d057c11 */ /* 0x000fc600088f0eff */
[----:B------:R-:W5:Y:S04]  /*05a0*/  LDG.E.U8.CONSTANT R15, desc[UR4][R16.64+0x1] ;  /* 0x00000104100f7981 */ /* 0x000f68000c1e9100 */
[----:B------:R0:W5:Y:S04]  /*05b0*/  LDG.E.U8.CONSTANT R22, desc[UR4][R8.64+0x2] ;  /* 0x0000020408167981 */ /* 0x000168000c1e9100 */
[----:B------:R-:W5:Y:S04]  /*05c0*/  LDG.E.U8.CONSTANT R20, desc[UR4][R2.64] ;  /* 0x0000000402147981 */ /* 0x000f68000c1e9100 */
[----:B------:R-:W5:Y:S04]  /*05d0*/  LDG.E.U8.CONSTANT R18, desc[UR4][R2.64+0x1] ;  /* 0x0000010402127981 */ /* 0x000f68000c1e9100 */
[----:B------:R-:W5:Y:S04]  /*05e0*/  LDG.E.U8.CONSTANT R25, desc[UR4][R2.64+0x2] ;  /* 0x0000020402197981 */ /* 0x000f68000c1e9100 */
[----:B------:R-:W5:Y:S04]  /*05f0*/  LDG.E.U8.CONSTANT R19, desc[UR4][R4.64] ;  /* 0x0000000404137981 */ /* 0x000f68000c1e9100 */
[----:B------:R-:W5:Y:S04]  /*0600*/  LDG.E.U8.CONSTANT R21, desc[UR4][R4.64+0x1] ;  /* 0x0000010404157981 */ /* 0x000f68000c1e9100 */
[----:B------:R-:W5:Y:S04]  /*0610*/  LDG.E.U8.CONSTANT R26, desc[UR4][R4.64+0x2] ;  /* 0x00000204041a7981 */ /* 0x000f68000c1e9100 */
[----:B------:R2:W5:Y:S01]  /*0620*/  LDG.E.U8.CONSTANT R13, desc[UR4][R16.64+0x2] ;  /* 0x00000204100d7981 */ /* 0x000562000c1e9100 */
[----:B------:R-:W-:-:S05]  /*0630*/  I2FP.F32.S32 R11, R11 ;  /* 0x0000000b000b7245 */ /* 0x000fca0000201400 */
[----:B------:R-:W-:Y:S01]  /*0640*/  FADD R12, R12, -R11 ;  /* 0x8000000b0c0c7221 */ /* 0x000fe20000000000 */
[----:B------:R-:W-:-:S03]  /*0650*/  I2FP.F32.S32 R11, R10 ;  /* 0x0000000a000b7245 */ /* 0x000fc60000201400 */
[----:B0-----:R-:W-:Y:S02]  /*0660*/  FADD R8, -R12, 1 ;  /* 0x3f8000000c087421 */ /* 0x001fe40000000100 */
[----:B------:R-:W-:Y:S01]  /*0670*/  FADD R0, R0, -R11 ;  /* 0x8000000b00007221 */ /* 0x000fe20000000000 */
[----:B--2---:R-:W-:Y:S02]  /*0680*/  I2FP.F32.U32 R17, R24 ;  /* 0x0000001800117245 */ /* 0x004fe40000201000 */
[----:B---3--:R-:W-:-:S03]  /*0690*/  I2FP.F32.U32 R9, R14 ;  /* 0x0000000e00097245 */ /* 0x008fc60000201000 */
[----:B------:R-:W-:Y:S01]  /*06a0*/  FMUL R10, R12, R17 ;  /* 0x000000110c0a7220 */ /* 0x000fe20000400000 */
[----:B----4-:R-:W-:-:S03]  /*06b0*/  I2FP.F32.U32 R23, R23 ;  /* 0x0000001700177245 */ /* 0x010fc60000201000 */
[----:B------:R-:W-:Y:S01]  /*06c0*/  FFMA R2, R9, R8, R10 ;  /* 0x0000000809027223 */ /* 0x000fe2000000000a */
[----:B-----5:R-:W-:Y:S01]  /*06d0*/  I2FP.F32.U32 R15, R15 ;  /* 0x0000000f000f7245 */ /* 0x020fe20000201000 */
[----:B------:R-:W-:Y:S01]  /*06e0*/  FMUL R3, R12, R23 ;  /* 0x000000170c037220 */ /* 0x000fe20000400000 */
[----:B------:R-:W-:Y:S02]  /*06f0*/  I2FP.F32.U32 R11, R22 ;  /* 0x00000016000b7245 */ /* 0x000fe40000201000 */
[----:B------:R-:W-:Y:S02]  /*0700*/  I2FP.F32.U32 R5, R20 ;  /* 0x0000001400057245 */ /* 0x000fe40000201000 */
[----:B------:R-:W-:Y:S01]  /*0710*/  I2FP.F32.U32 R9, R18 ;  /* 0x0000001200097245 */ /* 0x000fe20000201000 */
[----:B------:R-:W-:Y:S01]  /*0720*/  FFMA R3, R8, R15, R3 ;  /* 0x0000000f08037223 */ /* 0x000fe20000000003 */
[----:B------:R-:W-:Y:S01]  /*0730*/  I2FP.F32.U32 R25, R25 ;  /* 0x0000001900197245 */ /* 0x000fe20000201000 */
[C---:B------:R-:W-:Y:S01]  /*0740*/  FMUL R11, R12.reuse, R11 ;  /* 0x0000000b0c0b7220 */ /* 0x040fe20000400000 */
[C---:B------:R-:W-:Y:S01]  /*0750*/  FMUL R4, R12.reuse, R5 ;  /* 0x000000050c047220 */ /* 0x040fe20000400000 */
[C---:B------:R-:W-:Y:S01]  /*0760*/  FMUL R10, R12.reuse, R9 ;  /* 0x000000090c0a7220 */ /* 0x040fe20000400000 */
[----:B------:R-:W-:Y:S01]  /*0770*/  I2FP.F32.U32 R19, R19 ;  /* 0x0000001300137245 */ /* 0x000fe20000201000 */
[----:B------:R-:W-:Y:S01]  /*0780*/  FMUL R12, R12, R25 ;  /* 0x000000190c0c7220 */ /* 0x000fe20000400000 */
[----:B------:R-:W-:-:S02]  /*0790*/  I2FP.F32.U32 R21, R21 ;  /* 0x0000001500157245 */ /* 0x000fc40000201000 */
[----:B------:R-:W-:Y:S01]  /*07a0*/  I2FP.F32.U32 R15, R26 ;  /* 0x0000001a000f7245 */ /* 0x000fe20000201000 */
[----:B------:R-:W-:Y:S02]  /*07b0*/  FFMA R19, R19, R8, R4 ;  /* 0x0000000813137223 */ /* 0x000fe40000000004 */
[C---:B------:R-:W-:Y:S01]  /*07c0*/  FFMA R21, R8.reuse, R21, R10 ;  /* 0x0000001508157223 */ /* 0x040fe2000000000a */
[----:B------:R-:W-:Y:S01]  /*07d0*/  I2FP.F32.U32 R13, R13 ;  /* 0x0000000d000d7245 */ /* 0x000fe20000201000 */
[----:B------:R-:W-:Y:S01]  /*07e0*/  FFMA R15, R8, R15, R12 ;  /* 0x0000000f080f7223 */ /* 0x000fe2000000000c */
[C---:B------:R-:W-:Y:S01]  /*07f0*/  FADD R4, -R0.reuse, 1 ;  /* 0x3f80000000047421 */ /* 0x040fe20000000100 */
[C---:B------:R-:W-:Y:S01]  /*0800*/  FMUL R19, R0.reuse, R19 ;  /* 0x0000001300137220 */ /* 0x040fe20000400000 */
[----:B------:R-:W-:Y:S01]  /*0810*/  FMUL R21, R0, R21 ;  /* 0x0000001500157220 */ /* 0x000fe20000400000 */
[----:B------:R-:W-:Y:S01]  /*0820*/  FFMA R11, R8, R13, R11 ;  /* 0x0000000d080b7223 */ /* 0x000fe2000000000b */
[----:B------:R-:W-:Y:S01]  /*0830*/  FMUL R0, R0, R15 ;  /* 0x0000000f00007220 */ /* 0x000fe20000400000 */
[----:B------:R-:W-:Y:S01]  /*0840*/  FFMA R5, R2, R4, R19 ;  /* 0x0000000402057223 */ /* 0x000fe20000000013 */
[----:B------:R-:W-:-:S02]  /*0850*/  FFMA R9, R4, R3, R21 ;  /* 0x0000000304097223 */ /* 0x000fc40000000015 */
[----:B------:R-:W-:Y:S01]  /*0860*/  FFMA R11, R4, R11, R0 ;  /* 0x0000000b040b7223 */ /* 0x000fe20000000000 */
[----:B------:R-:W-:Y:S06]  /*0870*/  BRA `(.L_x_173) ;  /* 0x0000000000107947 */ /* 0x000fec0003800000 */
.L_x_168:
[----:B------:R-:W0:Y:S02]  /*0880*/  LDC R11, c[0x0][0x3b4] ;  /* 0x0000ed00ff0b7b82 */ /* 0x000e240000000800 */
[----:B0-----:R-:W-:-:S04]  /*0890*/  FMUL R11, R11, 255 ;  /* 0x437f00000b0b7820 */ /* 0x001fc80000400000 */
[--C-:B------:R-:W-:Y:S02]  /*08a0*/  IMAD.MOV.U32 R9, RZ, RZ, R11.reuse ;  /* 0x000000ffff097224 */ /* 0x100fe400078e000b */
[----:B------:R-:W-:-:S07]  /*08b0*/  IMAD.MOV.U32 R5, RZ, RZ, R11 ;  /* 0x000000ffff057224 */ /* 0x000fce00078e000b */
.L_x_173:
[----:B------:R-:W-:Y:S05]  /*08c0*/  BSYNC.RECONVERGENT B0 ;  /* 0x0000000000007941 */ /* 0x000fea0003800200 */
.L_x_167:
        /* <DEDUP_REMOVED lines=10> */
[----:B------:R-:W-:Y:S01]  /*0970*/  IMAD.MOV.U32 R0, RZ, RZ, R11 ;  /* 0x000000ffff007224 */ /* 0x000fe200078e000b */
[----:B------:R-:W-:Y:S02]  /*0980*/  MOV R3, 0x437f0000 ;  /* 0x437f000000037802 */ /* 0x000fe40000000f00 */
[----:B------:R-:W-:-:S07]  /*0990*/  MOV R8, 0x9b0 ;  /* 0x000009b000087802 */ /* 0x000fce0000000f00 */
[----:B------:R-:W-:Y:S05]  /*09a0*/  CALL.REL.NOINC `($__internal_7_$__cuda_sm3x_div_rn_noftz_f32_slowpath) ;  /* 0x0000000000b87944 */ /* 0x000fea0003c00000 */
[----:B------:R-:W-:-:S07]  /*09b0*/  IMAD.MOV.U32 R2, RZ, RZ, R0 ;  /* 0x000000ffff027224 */ /* 0x000fce00078e0000 */
.L_x_175:
[----:B------:R-:W-:Y:S05]  /*09c0*/  BSYNC.RECONVERGENT B0 ;  /* 0x0000000000007941 */ /* 0x000fea0003800200 */
.L_x_174:
        /* <DEDUP_REMOVED lines=11> */
[----:B------:R-:W-:Y:S01]  /*0a80*/  MOV R8, 0xab0 ;  /* 0x00000ab000087802 */ /* 0x000fe20000000f00 */
[----:B------:R-:W-:-:S07]  /*0a90*/  IMAD.MOV.U32 R3, RZ, RZ, 0x437f0000 ;  /* 0x437f0000ff037424 */ /* 0x000fce00078e00ff */
[----:B------:R-:W-:Y:S05]  /*0aa0*/  CALL.REL.NOINC `($__internal_7_$__cuda_sm3x_div_rn_noftz_f32_slowpath) ;  /* 0x0000000000787944 */ /* 0x000fea0003c00000 */
[----:B------:R-:W-:-:S07]  /*0ab0*/  MOV R4, R0 ;  /* 0x0000000000047202 */ /* 0x000fce0000000f00 */
.L_x_177:
[----:B------:R-:W-:Y:S05]  /*0ac0*/  BSYNC.RECONVERGENT B0 ;  /* 0x0000000000007941 */ /* 0x000fea0003800200 */
.L_x_176:
[----:B------:R-:W-:Y:S01]  /*0ad0*/  IMAD.MOV.U32 R0, RZ, RZ, 0x3b808081 ;  /* 0x3b808081ff007424 */ /* 0x000fe200078e00ff */
[----:B------:R-:W0:Y:S01]  /*0ae0*/  FCHK P0, R5, 255 ;  /* 0x437f000005007902 */ /* 0x000e220000000000 */
[----:B------:R-:W-:Y:S01]  /*0af0*/  IMAD.MOV.U32 R3, RZ, RZ, 0x437f0000 ;  /* 0x437f0000ff037424 */ /* 0x000fe200078e00ff */
[----:B------:R-:W-:Y:S03]  /*0b00*/  BSSY.RECONVERGENT B0, `(.L_x_178) ;  /* 0x000000c000007945 */ /* 0x000fe60003800200 */
        /* <DEDUP_REMOVED lines=9> */
[----:B------:R-:W-:Y:S05]  /*0ba0*/  CALL.REL.NOINC `($__internal_7_$__cuda_sm3x_div_rn_noftz_f32_slowpath) ;  /* 0x0000000000387944 */ /* 0x000fea0003c00000 */
[----:B------:R-:W-:-:S07]  /*0bb0*/  IMAD.MOV.U32 R3, RZ, RZ, R0 ;  /* 0x000000ffff037224 */ /* 0x000fce00078e0000 */
.L_x_179:
[----:B------:R-:W-:Y:S05]  /*0bc0*/  BSYNC.RECONVERGENT B0 ;  /* 0x0000000000007941 */ /* 0x000fea0003800200 */
.L_x_178:
[----:B------:R-:W0:Y:S01]  /*0bd0*/  LDC.64 R8, c[0x0][0x388] ;  /* 0x0000e200ff087b82 */ /* 0x000e220000000a00 */
[----:B------:R-:W1:Y:S07]  /*0be0*/  LDCU UR6, c[0x0][0x39c] ;  /* 0x00007380ff0677ac */ /* 0x000e6e0008000800 */
[----:B------:R-:W2:Y:S01]  /*0bf0*/  LDC R11, c[0x0][0x3a0] ;  /* 0x0000e800ff0b7b82 */ /* 0x000ea20000000800 */
[----:B-1----:R-:W-:-:S04]  /*0c00*/  IMAD R7, R6, UR6, R7 ;  /* 0x0000000606077c24 */ /* 0x002fc8000f8e0207 */
[----:B0-----:R-:W-:-:S05]  /*0c10*/  IMAD.WIDE R6, R7, 0x4, R8 ;  /* 0x0000000407067825 */ /* 0x001fca00078e0208 */
[----:B------:R-:W-:Y:S01]  /*0c20*/  STG.E desc[UR4][R6.64], R2 ;  /* 0x0000000206007986 */ /* 0x000fe2000c101904 */
[----:B--2---:R-:W-:-:S04]  /*0c30*/  IMAD R11, R11, UR6, RZ ;  /* 0x000000060b0b7c24 */ /* 0x004fc8000f8e02ff */
[----:B------:R-:W-:-:S05]  /*0c40*/  IMAD.WIDE R8, R11, 0x4, R6 ;  /* 0x000000040b087825 */ /* 0x000fca00078e0206 */
[----:B------:R-:W-:Y:S01]  /*0c50*/  STG.E desc[UR4][R8.64], R4 ;  /* 0x0000000408007986 */ /* 0x000fe2000c101904 */
[----:B------:R-:W-:-:S05]  /*0c60*/  IMAD.WIDE R10, R11, 0x4, R8 ;  /* 0x000000040b0a7825 */ /* 0x000fca00078e0208 */
[----:B------:R-:W-:Y:S01]  /*0c70*/  STG.E desc[UR4][R10.64], R3 ;  /* 0x000000030a007986 */ /* 0x000fe2000c101904 */
[----:B------:R-:W-:Y:S05]  /*0c80*/  EXIT ;  /* 0x000000000000794d */ /* 0x000fea0003800000 */
        .weak           $__internal_7_$__cuda_sm3x_div_rn_noftz_f32_slowpath
        .type           $__internal_7_$__cuda_sm3x_div_rn_noftz_f32_slowpath,@function
        .size           $__internal_7_$__cuda_sm3x_div_rn_noftz_f32_slowpath,(.L_x_199 - $__internal_7_$__cuda_sm3x_div_rn_noftz_f32_slowpath)
$__internal_7_$__cuda_sm3x_div_rn_noftz_f32_slowpath:
        /* <DEDUP_REMOVED lines=34> */
.L_x_181:
        /* <DEDUP_REMOVED lines=51> */
.L_x_188:
[----:B------:R-:W-:-:S04]  /*11e0*/  LOP3.LUT R0, R0, 0x80000000, RZ, 0xc0, !PT ;  /* 0x8000000000007812 */ /* 0x000fc800078ec0ff */
[----:B------:R-:W-:Y:S01]  /*11f0*/  LOP3.LUT R0, R0, 0x7f800000, RZ, 0xfc, !PT ;  /* 0x7f80000000007812 */ /* 0x000fe200078efcff */
[----:B------:R-:W-:Y:S06]  /*1200*/  BRA `(.L_x_189) ;  /* 0x0000000000047947 */ /* 0x000fec0003800000 */
.L_x_187:
[----:B------:R-:W-:-:S07]  /*1210*/  LEA R0, R11, R0, 0x17 ;  /* 0x000000000b007211 */ /* 0x000fce00078eb8ff */
.L_x_189:
[----:B------:R-:W-:Y:S05]  /*1220*/  BSYNC.RECONVERGENT B3 ;  /* 0x0000000000037941 */ /* 0x000fea0003800200 */
.L_x_186:
[----:B------:R-:W-:Y:S05]  /*1230*/  BRA `(.L_x_190) ;  /* 0x0000000000207947 */ /* 0x000fea0003800000 */
.L_x_185:
[----:B------:R-:W-:-:S04]  /*1240*/  LOP3.LUT R0, R3, 0x80000000, R0, 0x48, !PT ;  /* 0x8000000003007812 */ /* 0x000fc800078e4800 */
[----:B------:R-:W-:Y:S01]  /*1250*/  LOP3.LUT R0, R0, 0x7f800000, RZ, 0xfc, !PT ;  /* 0x7f80000000007812 */ /* 0x000fe200078efcff */
[----:B------:R-:W-:Y:S06]  /*1260*/  BRA `(.L_x_190) ;  /* 0x0000000000147947 */ /* 0x000fec0003800000 */
.L_x_184:
[----:B------:R-:W-:Y:S01]  /*1270*/  LOP3.LUT R0, R3, 0x80000000, R0, 0x48, !PT ;  /* 0x8000000003007812 */ /* 0x000fe200078e4800 */
[----:B------:R-:W-:Y:S06]  /*1280*/  BRA `(.L_x_190) ;  /* 0x00000000000c7947 */ /* 0x000fec0003800000 */
.L_x_183:
[----:B------:R-:W0:Y:S01]  /*1290*/  MUFU.RSQ R0, -QNAN ;  /* 0xffc0000000007908 */ /* 0x000e220000001400 */
[----:B------:R-:W-:Y:S05]  /*12a0*/  BRA `(.L_x_190) ;  /* 0x0000000000047947 */ /* 0x000fea0003800000 */
.L_x_182:
[----:B------:R-:W-:-:S07]  /*12b0*/  FADD.FTZ R0, R0, R3 ;  /* 0x0000000300007221 */ /* 0x000fce0000010000 */
.L_x_190:
[----:B------:R-:W-:Y:S05]  /*12c0*/  BSYNC.RECONVERGENT B2 ;  /* 0x0000000000027941 */ /* 0x000fea0003800200 */
.L_x_180:
[----:B------:R-:W-:Y:S02]  /*12d0*/  HFMA2 R11, -RZ, RZ, 0, 0 ;  /* 0x00000000ff0b7431 */ /* 0x000fe400000001ff */
[----:B------:R-:W-:-:S04]  /*12e0*/  IMAD.MOV.U32 R10, RZ, RZ, R8 ;  /* 0x000000ffff0a7224 */ /* 0x000fc800078e0008 */
[----:B0-----:R-:W-:Y:S05]  /*12f0*/  RET.REL.NODEC R10 `(_ZN7mmoment24preprocessBGRxToRGBFloatEPKhPfiiiiiffiif) ;  /* 0xffffffec0a407950 */ /* 0x001fea0003c3ffff */
.L_x_191:
        /* <DEDUP_REMOVED lines=16> */
.L_x_199:


//--------------------- .nv.shared.reserved.0     --------------------------
	.section	.nv.shared.reserved.0,"aw",@nobits
	.weak		__nv_reservedSMEM_offset_0_alias
	.size		__nv_reservedSMEM_offset_0_alias, 0, 64
	.other		__nv_reservedSMEM_offset_0_alias,@"STO_CUDA_RESERVED_SHARED STV_DEFAULT"
__nv_reservedSMEM_offset_0_alias:
	.zero		0
	.zero		64


//--------------------- .nv.constant0._ZN7mmoment31convertAlignedBGRToArcFaceInputEPKhPf --------------------------
	.section	.nv.constant0._ZN7mmoment31convertAlignedBGRToArcFaceInputEPKhPf,"a",@progbits
	.sectionflags	@""
	.align	4
.nv.constant0._ZN7mmoment31convertAlignedBGRToArcFaceInputEPKhPf:
	.zero		912


//--------------------- .nv.constant0._ZN7mmoment16cropPersonToReIDEPKhPfiiiiiii --------------------------
	.section	.nv.constant0._ZN7mmoment16cropPersonToReIDEPKhPfiiiiiii,"a",@progbits
	.sectionflags	@""
	.align	4
.nv.constant0._ZN7mmoment16cropPersonToReIDEPKhPfiiiiiii:
	.zero		940


//--------------------- .nv.constant0._ZN7mmoment16convertBGRToBGRxEPKhPhii --------------------------
	.section	.nv.constant0._ZN7mmoment16convertBGRToBGRxEPKhPhii,"a",@progbits
	.sectionflags	@""
	.align	4
.nv.constant0._ZN7mmoment16convertBGRToBGRxEPKhPhii:
	.zero		920


//--------------------- .nv.constant0._ZN7mmoment16convertBGRxToBGREPKhPhii --------------------------
	.section	.nv.constant0._ZN7mmoment16convertBGRxToBGREPKhPhii,"a",@progbits
	.sectionflags	@""
	.align	4
.nv.constant0._ZN7mmoment16convertBGRxToBGREPKhPhii:
	.zero		920


//--------------------- .nv.constant0._ZN7mmoment15rotateBGRx90CCWEPKhPhiiiii --------------------------
	.section	.nv.constant0._ZN7mmoment15rotateBGRx90CCWEPKhPhiiiii,"a",@progbits
	.sectionflags	@""
	.align	4
.nv.constant0._ZN7mmoment15rotateBGRx90CCWEPKhPhiiiii:
	.zero		932


//--------------------- .nv.constant0._ZN7mmoment19transposeYoloOutputEPKfPfii --------------------------
	.section	.nv.constant0._ZN7mmoment19transposeYoloOutputEPKfPfii,"a",@progbits
	.sectionflags	@""
	.align	4
.nv.constant0._ZN7mmoment19transposeYoloOutputEPKfPfii:
	.zero		920


//--------------------- .nv.constant0._ZN7mmoment25preprocessBGRToRGBFloatNNEPKhPfiiiiifiif --------------------------
	.section	.nv.constant0._ZN7mmoment25preprocessBGRToRGBFloatNNEPKhPfiiiiifiif,"a",@progbits
	.sectionflags	@""
	.align	4
.nv.constant0._ZN7mmoment25preprocessBGRToRGBFloatNNEPKhPfiiiiifiif:
	.zero		948


//--------------------- .nv.constant0._ZN7mmoment17warpFaceToArcFaceEPKhPfiiiffffff --------------------------
	.section	.nv.constant0._ZN7mmoment17warpFaceToArcFaceEPKhPfiiiffffff,"a",@progbits
	.sectionflags	@""
	.align	4
.nv.constant0._ZN7mmoment17warpFaceToArcFaceEPKhPfiiiffffff:
	.zero		948


//--------------------- .nv.constant0._ZN7mmoment18cropBGRxToRGBFloatEPKhPfiiiiiiiiif --------------------------
	.section	.nv.constant0._ZN7mmoment18cropBGRxToRGBFloatEPKhPfiiiiiiiiif,"a",@progbits
	.sectionflags	@""
	.align	4
.nv.constant0._ZN7mmoment18cropBGRxToRGBFloatEPKhPfiiiiiiiiif:
	.zero		952


//--------------------- .nv.constant0._ZN7mmoment35preprocessBGRxToRGBFloatRotate90CCWEPKhPfiiiiifiif --------------------------
	.section	.nv.constant0._ZN7mmoment35preprocessBGRxToRGBFloatRotate90CCWEPKhPfiiiiifiif,"a",@progbits
	.sectionflags	@""
	.align	4
.nv.constant0._ZN7mmoment35preprocessBGRxToRGBFloatRotate90CCWEPKhPfiiiiifiif:
	.zero		948


//--------------------- .nv.constant0._ZN7mmoment26preprocessBGRxToRGBFloatNNEPKhPfiiiiiffiif --------------------------
	.section	.nv.constant0._ZN7mmoment26preprocessBGRxToRGBFloatNNEPKhPfiiiiiffiif,"a",@progbits
	.sectionflags	@""
	.align	4
.nv.constant0._ZN7mmoment26preprocessBGRxToRGBFloatNNEPKhPfiiiiiffiif:
	.zero		952


//--------------------- .nv.constant0._ZN7mmoment24preprocessBGRxToRGBFloatEPKhPfiiiiiffiif --------------------------
	.section	.nv.constant0._ZN7mmoment24preprocessBGRxToRGBFloatEPKhPfiiiiiffiif,"a",@progbits
	.sectionflags	@""
	.align	4
.nv.constant0._ZN7mmoment24preprocessBGRxToRGBFloatEPKhPfiiiiiffiif:
	.zero		952


//--------------------- SYMBOLS --------------------------

	.type		.nv.reservedSmem.offset0,@object
	.size		.nv.reservedSmem.offset0,0x4
